def gluon_mma(
    a_ptr,
    b_ptr,
    c_ptr,
    M: gl.constexpr,
    N: gl.constexpr,
    K: gl.constexpr,
    BLK_A: gl.constexpr,
    BLK_B: gl.constexpr,
    SHARED_A: gl.constexpr,
    SHARED_B: gl.constexpr,
    ACC_LAYOUT: gl.constexpr,
    TMEM_LAYOUT: gl.constexpr,
    USE_TCGEN05: gl.constexpr,
    IS_ASYNC: gl.constexpr,
):
    offs_m = gl.arange(0, M, layout=gl.SliceLayout(1, BLK_A))
    offs_ka = gl.arange(0, K, layout=gl.SliceLayout(0, BLK_A))
    offs_kb = gl.arange(0, K, layout=gl.SliceLayout(1, BLK_B))
    offs_n = gl.arange(0, N, layout=gl.SliceLayout(0, BLK_B))
    a = gl.load(a_ptr + offs_m[:, None] * K + offs_ka[None, :])
    b = gl.load(b_ptr + offs_kb[:, None] * N + offs_n[None, :])
    a_smem = gl.allocate_shared_memory(a.dtype, [M, K], SHARED_A, a)
    b_smem = gl.allocate_shared_memory(b.dtype, [K, N], SHARED_B, b)

    if USE_TCGEN05:
        fence_async_shared()
        bar = gl.allocate_shared_memory(gl.int64, [1], mbarrier.MBarrierLayout())
        mbarrier.init(bar, count=1)
        acc_tmem = allocate_tensor_memory(gl.float32, [M, N], TMEM_LAYOUT)
        tcgen05_mma(a_smem, b_smem, acc_tmem, use_acc=False)
        tcgen05_commit(bar)
        mbarrier.wait(bar, phase=0)
        mbarrier.invalidate(bar)
        acc = acc_tmem.load(ACC_LAYOUT)
    else:
        acc = gl.zeros([M, N], dtype=gl.float32, layout=ACC_LAYOUT)
        acc = hopper.warpgroup_mma(a_smem, b_smem, acc, is_async=IS_ASYNC)
        if IS_ASYNC:
            acc = hopper.warpgroup_mma_wait(num_outstanding=0, deps=[acc])

    out_layout: gl.constexpr = gl.BlockedLayout(
        [1, 1], [1, 32], [gl.num_warps(), 1], [1, 0]
    )
    acc = gl.convert_layout(acc, out_layout)
    offs_cm = gl.arange(0, M, layout=gl.SliceLayout(1, out_layout))
    offs_cn = gl.arange(0, N, layout=gl.SliceLayout(0, out_layout))
    gl.store(c_ptr + offs_cm[:, None] * N + offs_cn[None, :], acc)

# config = {"BLOCK_K": 32, "BLOCK_M": 256, "BLOCK_N": 128, "arch": "sm_90", "dtype": "fp16", "is_async": 1, "num_warps": 8}
# arch = sm_90


// ===== COMPILED SASS (sm_90a) =====

	.target	sm_90a

	.elftype	@"ET_EXEC"


//--------------------- .note.nv.tkinfo           --------------------------
	.section	.note.nv.tkinfo,"",@"SHT_NOTE"
	.sectionflags	@"SHF_NOTE_NV_TKINFO"
	.tkinfo
        /*0018*/ 	.word	0x00000002
        /*0030*/ 	.string	""
        /*0030*/ 	.string	"ptxas"
        /*0030*/ 	.string	"Cuda compilation tools, release 13.0, V13.0.88"
        /*0030*/ 	.string	"Build cuda_13.0.r13.0/compiler.36424714_0"
        /*0030*/ 	.string	"-v  -suppress-debug-info  -lineinfo  -arch sm_90a "



//--------------------- .note.nv.cuinfo           --------------------------
	.section	.note.nv.cuinfo,"",@"SHT_NOTE"
	.sectionflags	@"SHF_NOTE_NV_CUINFO"
        /*0018*/ 	.short	0x0002
        /*001a*/ 	.short	0x005a
        /*001c*/ 	.short	0x0082
	.zero		2


//--------------------- .nv.info                  --------------------------
	.section	.nv.info,"",@"SHT_CUDA_INFO"
	.align	4


	//----- nvinfo : EIATTR_REGCOUNT
	.align		4
        /*0000*/ 	.byte	0x04, 0x2f
        /*0002*/ 	.short	(.L_1 - .L_0)
	.align		4
.L_0:
        /*0004*/ 	.word	index@(gluon_mma)
        /*0008*/ 	.word	0x000000dc


	//----- nvinfo : EIATTR_FRAME_SIZE
	.align		4
.L_1:
        /*000c*/ 	.byte	0x04, 0x11
        /*000e*/ 	.short	(.L_3 - .L_2)
	.align		4
.L_2:
        /*0010*/ 	.word	index@(gluon_mma)
        /*0014*/ 	.word	0x00000000


	//----- nvinfo : EIATTR_MIN_STACK_SIZE
	.align		4
.L_3:
        /*0018*/ 	.byte	0x04, 0x12
        /*001a*/ 	.short	(.L_5 - .L_4)
	.align		4
.L_4:
        /*001c*/ 	.word	index@(gluon_mma)
        /*0020*/ 	.word	0x00000000
.L_5:


//--------------------- .nv.compat                --------------------------
	.section	.nv.compat,"",@"SHT_CUDA_COMPAT_INFO"
	.align	4
        /*0000*/ 	.byte	0x02, 0x09, 0x01, 0x00, 0x02, 0x02, 0x04, 0x00, 0x02, 0x05, 0x05, 0x00, 0x03, 0x07, 0x01, 0x01
        /*0010*/ 	.byte	0x02, 0x03, 0x00, 0x00, 0x02, 0x06, 0x01, 0x00, 0x04, 0x0b, 0x08, 0x00, 0x00, 0x00, 0x00, 0x00
        /*0020*/ 	.byte	0x00, 0x00, 0x00, 0x00


//--------------------- .nv.info.gluon_mma        --------------------------
	.section	.nv.info.gluon_mma,"",@"SHT_CUDA_INFO"
	.sectionflags	@""
	.align	4


	//----- nvinfo : EIATTR_CUDA_API_VERSION
	.align		4
        /*0000*/ 	.byte	0x04, 0x37
        /*0002*/ 	.short	(.L_7 - .L_6)
.L_6:
        /*0004*/ 	.word	0x00000082


	//----- nvinfo : EIATTR_KPARAM_INFO
	.align		4
.L_7:
        /*0008*/ 	.byte	0x04, 0x17
        /*000a*/ 	.short	(.L_9 - .L_8)
.L_8:
        /*000c*/ 	.word	0x00000000
        /*0010*/ 	.short	0x0004
        /*0012*/ 	.short	0x0020
        /*0014*/ 	.byte	0x00, 0xf4, 0x21, 0x00


	//----- nvinfo : EIATTR_KPARAM_INFO
	.align		4
.L_9:
        /*0018*/ 	.byte	0x04, 0x17
        /*001a*/ 	.short	(.L_11 - .L_10)
.L_10:
        /*001c*/ 	.word	0x00000000
        /*0020*/ 	.short	0x0003
        /*0022*/ 	.short	0x0018
        /*0024*/ 	.byte	0x00, 0xf4, 0x21, 0x00


	//----- nvinfo : EIATTR_KPARAM_INFO
	.align		4
.L_11:
        /*0028*/ 	.byte	0x04, 0x17
        /*002a*/ 	.short	(.L_13 - .L_12)
.L_12:
        /*002c*/ 	.word	0x00000000
        /*0030*/ 	.short	0x0002
        /*0032*/ 	.short	0x0010
        /*0034*/ 	.byte	0x00, 0xf4, 0x21, 0x00


	//----- nvinfo : EIATTR_KPARAM_INFO
	.align		4
.L_13:
        /*0038*/ 	.byte	0x04, 0x17
        /*003a*/ 	.short	(.L_15 - .L_14)
.L_14:
        /*003c*/ 	.word	0x00000000
        /*0040*/ 	.short	0x0001
        /*0042*/ 	.short	0x0008
        /*0044*/ 	.byte	0x00, 0xf4, 0x21, 0x00


	//----- nvinfo : EIATTR_KPARAM_INFO
	.align		4
.L_15:
        /*0048*/ 	.byte	0x04, 0x17
        /*004a*/ 	.short	(.L_17 - .L_16)
.L_16:
        /*004c*/ 	.word	0x00000000
        /*0050*/ 	.short	0x0000
        /*0052*/ 	.short	0x0000
        /*0054*/ 	.byte	0x00, 0xf4, 0x21, 0x00


	//----- nvinfo : EIATTR_SPARSE_MMA_MASK
	.align		4
.L_17:
        /*0058*/ 	.byte	0x03, 0x50
        /*005a*/ 	.short	0x0000


	//----- nvinfo : EIATTR_MAXREG_COUNT
	.align		4
        /*005c*/ 	.byte	0x03, 0x1b
        /*005e*/ 	.short	0x00ff


	//----- nvinfo : EIATTR_NUM_BARRIERS
	.align		4
        /*0060*/ 	.byte	0x02, 0x4c
        /*0062*/ 	.byte	0x01
	.zero		1


	//----- nvinfo : EIATTR_MERCURY_ISA_VERSION
	.align		4
        /*0064*/ 	.byte	0x03, 0x5f
        /*0066*/ 	.short	0x0101


	//----- nvinfo : EIATTR_EXIT_INSTR_OFFSETS
	.align		4
        /*0068*/ 	.byte	0x04, 0x1c
        /*006a*/ 	.short	(.L_19 - .L_18)


	//   ....[0]....
.L_18:
        /*006c*/ 	.word	0x00003150


	//----- nvinfo : EIATTR_REQNTID
	.align		4
.L_19:
        /*0070*/ 	.byte	0x04, 0x10
        /*0072*/ 	.short	(.L_21 - .L_20)
.L_20:
        /*0074*/ 	.word	0x00000100
        /*0078*/ 	.word	0x00000001
        /*007c*/ 	.word	0x00000001


	//----- nvinfo : EIATTR_CBANK_PARAM_SIZE
	.align		4
.L_21:
        /*0080*/ 	.byte	0x03, 0x19
        /*0082*/ 	.short	0x0028


	//----- nvinfo : EIATTR_PARAM_CBANK
	.align		4
        /*0084*/ 	.byte	0x04, 0x0a
        /*0086*/ 	.short	(.L_23 - .L_22)
	.align		4
.L_22:
        /*0088*/ 	.word	index@(.nv.constant0.gluon_mma)
        /*008c*/ 	.short	0x0210
        /*008e*/ 	.short	0x0028


	//----- nvinfo : EIATTR_SW_WAR
	.align		4
.L_23:
        /*0090*/ 	.byte	0x04, 0x36
        /*0092*/ 	.short	(.L_25 - .L_24)
.L_24:
        /*0094*/ 	.word	0x00000008
.L_25:


//--------------------- .nv.callgraph             --------------------------
	.section	.nv.callgraph,"",@"SHT_CUDA_CALLGRAPH"
	.align	4
	.sectionentsize	8
	.align		4
        /*0000*/ 	.word	0x00000000
	.align		4
        /*0004*/ 	.word	0xffffffff
	.align		4
        /*0008*/ 	.word	0x00000000
	.align		4
        /*000c*/ 	.word	0xfffffffe
	.align		4
        /*0010*/ 	.word	0x00000000
	.align		4
        /*0014*/ 	.word	0xfffffffd
	.align		4
        /*0018*/ 	.word	0x00000000
	.align		4
        /*001c*/ 	.word	0xfffffffc


//--------------------- .text.gluon_mma           --------------------------
	.section	.text.gluon_mma,"ax",@progbits
	.align	128
        .global         gluon_mma
        .type           gluon_mma,@function
        .size           gluon_mma,(.L_x_1 - gluon_mma)
        .other          gluon_mma,@"STO_CUDA_ENTRY STV_DEFAULT"
gluon_mma:
.text.gluon_mma:
[----:B------:R-:W-:Y:S01]  /*0000*/  LDC R1, c[0x0][0x28] ;  /* 0x00000a00ff017b82 */ /* 0x000fe20000000800 */
[----:B------:R-:W0:Y:S07]  /*0010*/  S2R R0, SR_TID.X ;  /* 0x0000000000007919 */ /* 0x000e2e0000002100 */
[----:B------:R-:W1:Y:S01]  /*0020*/  LDC.64 R98, c[0x0][0x210] ;  /* 0x00008400ff627b82 */ /* 0x000e620000000a00 */
[----:B------:R-:W-:Y:S01]  /*0030*/  ULDC.64 UR18, c[0x0][0x208] ;  /* 0x0000820000127ab9 */ /* 0x000fe20000000a00 */
[----:B0-----:R-:W-:-:S02]  /*0040*/  SHF.R.U32.HI R153, RZ, 0x5, R0 ;  /* 0x00000005ff997819 */ /* 0x001fc40000011600 */
[C---:B------:R-:W-:Y:S02]  /*0050*/  LOP3.LUT R152, R0.reuse, 0x1f, RZ, 0xc0, !PT ;  /* 0x0000001f00987812 */ /* 0x040fe400078ec0ff */
[----:B------:R-:W-:Y:S02]  /*0060*/  SGXT.U32 R153, R153, 0x3 ;  /* 0x000000039999781a */ /* 0x000fe40000000000 */
[----:B------:R-:W-:Y:S02]  /*0070*/  LOP3.LUT R217, R0, 0xe0, RZ, 0xc0, !PT ;  /* 0x000000e000d97812 */ /* 0x000fe400078ec0ff */
[C---:B------:R-:W-:Y:S02]  /*0080*/  LOP3.LUT R211, R153.reuse, 0x18, RZ, 0xfc, !PT ;  /* 0x0000001899d37812 */ /* 0x040fe400078efcff */
[----:B------:R-:W-:Y:S02]  /*0090*/  LOP3.LUT R207, R153, 0x28, RZ, 0xfc, !PT ;  /* 0x0000002899cf7812 */ /* 0x000fe400078efcff */
[CC--:B-1----:R-:W-:Y:S01]  /*00a0*/  LEA R26, P4, R211.reuse, R98.reuse, 0x6 ;  /* 0x00000062d31a7211 */ /* 0x0c2fe200078830ff */
[----:B------:R-:W-:Y:S01]  /*00b0*/  IMAD.SHL.U32 R6, R211, 0x20, RZ ;  /* 0x00000020d3067824 */ /* 0x000fe200078e00ff */
[C---:B------:R-:W-:Y:S01]  /*00c0*/  LEA R30, P6, R207.reuse, R98, 0x6 ;  /* 0x00000062cf1e7211 */ /* 0x040fe200078c30ff */
[----:B------:R-:W-:Y:S01]  /*00d0*/  IMAD.SHL.U32 R10, R207, 0x20, RZ ;  /* 0x00000020cf0a7824 */ /* 0x000fe200078e00ff */
[----:B------:R-:W-:-:S02]  /*00e0*/  LOP3.LUT R193, R153, 0x60, RZ, 0xfc, !PT ;  /* 0x0000006099c17812 */ /* 0x000fc400078efcff */
[-C--:B------:R-:W-:Y:S02]  /*00f0*/  LEA.HI.X R27, R6, R99.reuse, RZ, 0x1, P4 ;  /* 0x00000063061b7211 */ /* 0x080fe400020f0cff */
[----:B------:R-:W-:Y:S02]  /*0100*/  LEA.HI.X R31, R10, R99, RZ, 0x1, P6 ;  /* 0x000000630a1f7211 */ /* 0x000fe400030f0cff */
[----:B------:R-:W-:Y:S01]  /*0110*/  LOP3.LUT R213, R153, 0x10, RZ, 0xfc, !PT ;  /* 0x0000001099d57812 */ /* 0x000fe200078efcff */
[----:B------:R-:W-:Y:S01]  /*0120*/  IMAD.WIDE.U32 R26, R152, 0x2, R26 ;  /* 0x00000002981a7825 */ /* 0x000fe200078e001a */
[C---:B------:R-:W-:Y:S02]  /*0130*/  SHF.L.U32 R58, R193.reuse, 0x5, RZ ;  /* 0x00000005c13a7819 */ /* 0x040fe400000006ff */
[----:B------:R-:W-:Y:S01]  /*0140*/  LEA R44, P6, R193, R98, 0x6 ;  /* 0x00000062c12c7211 */ /* 0x000fe200078c30ff */
[----:B------:R-:W-:Y:S01]  /*0150*/  IMAD.SHL.U32 R4, R213, 0x20, RZ ;  /* 0x00000020d5047824 */ /* 0x000fe200078e00ff */
[C---:B------:R-:W-:Y:S01]  /*0160*/  LOP3.LUT R209, R153.reuse, 0x20, RZ, 0xfc, !PT ;  /* 0x0000002099d17812 */ /* 0x040fe200078efcff */
[----:B------:R0:W2:Y:S01]  /*0170*/  LDG.E.U16 R69, desc[UR18][R26.64] ;  /* 0x000000121a457981 */ /* 0x0000a2000c1e1500 */
[----:B------:R-:W-:-:S02]  /*0180*/  LOP3.LUT R215, R153, 0x8, RZ, 0xfc, !PT ;  /* 0x0000000899d77812 */ /* 0x000fc400078efcff */
[----:B------:R-:W-:Y:S01]  /*0190*/  LEA.HI.X R45, R58, R99, RZ, 0x1, P6 ;  /* 0x000000633a2d7211 */ /* 0x000fe200030f0cff */
[----:B------:R-:W-:Y:S01]  /*01a0*/  IMAD.SHL.U32 R8, R209, 0x20, RZ ;  /* 0x00000020d1087824 */ /* 0x000fe200078e00ff */
[----:B------:R-:W-:Y:S01]  /*01b0*/  LOP3.LUT R199, R153, 0x48, RZ, 0xfc, !PT ;  /* 0x0000004899c77812 */ /* 0x000fe200078efcff */
[----:B------:R-:W-:Y:S01]  /*01c0*/  IMAD.SHL.U32 R2, R215, 0x20, RZ ;  /* 0x00000020d7027824 */ /* 0x000fe200078e00ff */
[-C--:B------:R-:W-:Y:S02]  /*01d0*/  LEA R24, P3, R213, R98.reuse, 0x6 ;  /* 0x00000062d5187211 */ /* 0x080fe400078630ff */
[----:B------:R-:W-:Y:S01]  /*01e0*/  LEA R20, P0, R217, R98, 0x1 ;  /* 0x00000062d9147211 */ /* 0x000fe200078008ff */
[----:B0-----:R-:W-:Y:S01]  /*01f0*/  IMAD.WIDE.U32 R26, R152, 0x2, R44 ;  /* 0x00000002981a7825 */ /* 0x001fe200078e002c */
[C---:B------:R-:W-:Y:S01]  /*0200*/  LOP3.LUT R205, R153.reuse, 0x30, RZ, 0xfc, !PT ;  /* 0x0000003099cd7812 */ /* 0x040fe200078efcff */
[----:B------:R-:W0:Y:S01]  /*0210*/  LDC.64 R44, c[0x0][0x218] ;  /* 0x00008600ff2c7b82 */ /* 0x000e220000000a00 */
[----:B------:R-:W-:Y:S01]  /*0220*/  LOP3.LUT R197, R153, 0x50, RZ, 0xfc, !PT ;  /* 0x0000005099c57812 */ /* 0x000fe200078efcff */
[----:B------:R-:W-:Y:S01]  /*0230*/  IMAD.SHL.U32 R18, R199, 0x20, RZ ;  /* 0x00000020c7127824 */ /* 0x000fe200078e00ff */
[----:B------:R-:W-:-:S02]  /*0240*/  LOP3.LUT R195, R153, 0x58, RZ, 0xfc, !PT ;  /* 0x0000005899c37812 */ /* 0x000fc400078efcff */
[-C--:B------:R-:W-:Y:S01]  /*0250*/  LEA R28, P5, R209, R98.reuse, 0x6 ;  /* 0x00000062d11c7211 */ /* 0x080fe200078a30ff */
[----:B------:R-:W-:Y:S01]  /*0260*/  IMAD.SHL.U32 R54, R197, 0x20, RZ ;  /* 0x00000020c5367824 */ /* 0x000fe200078e00ff */
[----:B------:R-:W-:Y:S01]  /*0270*/  LOP3.LUT R185, R153, 0x80, RZ, 0xfc, !PT ;  /* 0x0000008099b97812 */ /* 0x000fe200078efcff */
[----:B------:R-:W-:Y:S01]  /*0280*/  IMAD.SHL.U32 R56, R195, 0x20, RZ ;  /* 0x00000020c3387824 */ /* 0x000fe200078e00ff */
[----:B------:R-:W-:Y:S02]  /*0290*/  LEA R22, P2, R215, R98, 0x6 ;  /* 0x00000062d7167211 */ /* 0x000fe400078430ff */
[----:B------:R-:W-:Y:S01]  /*02a0*/  LEA.HI.X R25, R4, R99, RZ, 0x1, P3 ;  /* 0x0000006304197211 */ /* 0x000fe200018f0cff */
[----:B------:R-:W-:Y:S01]  /*02b0*/  IMAD.SHL.U32 R66, R185, 0x20, RZ ;  /* 0x00000020b9427824 */ /* 0x000fe200078e00ff */
[C---:B------:R-:W-:Y:S02]  /*02c0*/  LOP3.LUT R203, R153.reuse, 0x38, RZ, 0xfc, !PT ;  /* 0x0000003899cb7812 */ /* 0x040fe400078efcff */
[----:B------:R-:W-:-:S02]  /*02d0*/  LOP3.LUT R201, R153, 0x40, RZ, 0xfc, !PT ;  /* 0x0000004099c97812 */ /* 0x000fc400078efcff */
[----:B------:R-:W-:Y:S01]  /*02e0*/  LOP3.LUT R191, R153, 0x68, RZ, 0xfc, !PT ;  /* 0x0000006899bf7812 */ /* 0x000fe200078efcff */
[----:B------:R-:W-:Y:S01]  /*02f0*/  IMAD.SHL.U32 R14, R203, 0x20, RZ ;  /* 0x00000020cb0e7824 */ /* 0x000fe200078e00ff */
[----:B------:R-:W-:Y:S01]  /*0300*/  LEA.HI.X R21, R217, R99, RZ, 0x1, P0 ;  /* 0x00000063d9157211 */ /* 0x000fe200000f0cff */
[----:B------:R-:W-:Y:S01]  /*0310*/  IMAD.SHL.U32 R16, R201, 0x20, RZ ;  /* 0x00000020c9107824 */ /* 0x000fe200078e00ff */
[-C--:B------:R-:W-:Y:S01]  /*0320*/  LEA R38, P3, R199, R98.reuse, 0x6 ;  /* 0x00000062c7267211 */ /* 0x080fe200078630ff */
[----:B------:R-:W-:Y:S01]  /*0330*/  IMAD.SHL.U32 R60, R191, 0x20, RZ ;  /* 0x00000020bf3c7824 */ /* 0x000fe200078e00ff */
[C---:B------:R-:W-:Y:S01]  /*0340*/  SHF.L.U32 R12, R205.reuse, 0x5, RZ ;  /* 0x00000005cd0c7819 */ /* 0x040fe200000006ff */
[----:B------:R-:W-:Y:S01]  /*0350*/  IMAD.WIDE.U32 R20, R152, 0x2, R20 ;  /* 0x0000000298147825 */ /* 0x000fe200078e0014 */
[----:B------:R-:W-:Y:S02]  /*0360*/  LEA R32, P0, R205, R98, 0x6 ;  /* 0x00000062cd207211 */ /* 0x000fe400078030ff */
[----:B------:R-:W-:-:S02]  /*0370*/  LOP3.LUT R183, R153, 0x88, RZ, 0xfc, !PT ;  /* 0x0000008899b77812 */ /* 0x000fc400078efcff */
[C---:B------:R-:W-:Y:S02]  /*0380*/  LOP3.LUT R179, R153.reuse, 0x98, RZ, 0xfc, !PT ;  /* 0x0000009899b37812 */ /* 0x040fe400078efcff */
[----:B------:R-:W-:Y:S01]  /*0390*/  LOP3.LUT R181, R153, 0x90, RZ, 0xfc, !PT ;  /* 0x0000009099b57812 */ /* 0x000fe200078efcff */
[----:B------:R-:W-:Y:S01]  /*03a0*/  IMAD.SHL.U32 R68, R183, 0x20, RZ ;  /* 0x00000020b7447824 */ /* 0x000fe200078e00ff */
[-C--:B------:R-:W-:Y:S01]  /*03b0*/  LEA.HI.X R29, R8, R99.reuse, RZ, 0x1, P5 ;  /* 0x00000063081d7211 */ /* 0x080fe200028f0cff */
[----:B------:R-:W-:Y:S01]  /*03c0*/  IMAD.SHL.U32 R72, R179, 0x20, RZ ;  /* 0x00000020b3487824 */ /* 0x000fe200078e00ff */
[----:B------:R-:W-:Y:S02]  /*03d0*/  LEA.HI.X R23, R2, R99, RZ, 0x1, P2 ;  /* 0x0000006302177211 */ /* 0x000fe400010f0cff */
[C---:B------:R-:W-:Y:S02]  /*03e0*/  LOP3.LUT R189, R153.reuse, 0x70, RZ, 0xfc, !PT ;  /* 0x0000007099bd7812 */ /* 0x040fe400078efcff */
[----:B------:R-:W-:Y:S01]  /*03f0*/  LOP3.LUT R187, R153, 0x78, RZ, 0xfc, !PT ;  /* 0x0000007899bb7812 */ /* 0x000fe200078efcff */
[----:B------:R-:W-:Y:S01]  /*0400*/  IMAD.WIDE.U32 R22, R152, 0x2, R22 ;  /* 0x0000000298167825 */ /* 0x000fe200078e0016 */
[----:B------:R-:W-:-:S02]  /*0410*/  LEA R40, P4, R197, R98, 0x6 ;  /* 0x00000062c5287211 */ /* 0x000fc400078830ff */
[-C--:B------:R-:W-:Y:S01]  /*0420*/  LEA R42, P5, R195, R98.reuse, 0x6 ;  /* 0x00000062c32a7211 */ /* 0x080fe200078a30ff */
[----:B------:R-:W-:Y:S01]  /*0430*/  IMAD.SHL.U32 R62, R189, 0x20, RZ ;  /* 0x00000020bd3e7824 */ /* 0x000fe200078e00ff */
[-C--:B------:R-:W-:Y:S01]  /*0440*/  LEA.HI.X R39, R18, R99.reuse, RZ, 0x1, P3 ;  /* 0x0000006312277211 */ /* 0x080fe200018f0cff */
[----:B------:R-:W-:Y:S01]  /*0450*/  IMAD.SHL.U32 R64, R187, 0x20, RZ ;  /* 0x00000020bb407824 */ /* 0x000fe200078e00ff */
[C---:B------:R-:W-:Y:S01]  /*0460*/  LOP3.LUT R177, R153.reuse, 0xa0, RZ, 0xfc, !PT ;  /* 0x000000a099b17812 */ /* 0x040fe200078efcff */
[----:B------:R-:W3:Y:S01]  /*0470*/  LDG.E.U16 R67, desc[UR18][R22.64] ;  /* 0x0000001216437981 */ /* 0x000ee2000c1e1500 */
[----:B------:R-:W-:Y:S02]  /*0480*/  LEA.HI.X R33, R12, R99, RZ, 0x1, P0 ;  /* 0x000000630c217211 */ /* 0x000fe400000f0cff */
[----:B------:R-:W-:Y:S01]  /*0490*/  LOP3.LUT R171, R153, 0xb8, RZ, 0xfc, !PT ;  /* 0x000000b899ab7812 */ /* 0x000fe200078efcff */
[----:B------:R-:W-:Y:S01]  /*04a0*/  IMAD.SHL.U32 R74, R177, 0x20, RZ ;  /* 0x00000020b14a7824 */ /* 0x000fe200078e00ff */
[----:B------:R-:W-:-:S02]  /*04b0*/  LEA R52, P3, R185, R98, 0x6 ;  /* 0x00000062b9347211 */ /* 0x000fc400078630ff */
[----:B------:R-:W-:Y:S01]  /*04c0*/  LOP3.LUT R167, R153, 0xc8, RZ, 0xfc, !PT ;  /* 0x000000c899a77812 */ /* 0x000fe200078efcff */
[----:B------:R-:W-:Y:S01]  /*04d0*/  IMAD.SHL.U32 R80, R171, 0x20, RZ ;  /* 0x00000020ab507824 */ /* 0x000fe200078e00ff */
[-C--:B------:R-:W-:Y:S02]  /*04e0*/  LEA R34, P1, R203, R98.reuse, 0x6 ;  /* 0x00000062cb227211 */ /* 0x080fe400078230ff */
[----:B------:R-:W-:Y:S01]  /*04f0*/  LOP3.LUT R169, R153, 0xc0, RZ, 0xfc, !PT ;  /* 0x000000c099a97812 */ /* 0x000fe200078efcff */
[----:B------:R-:W-:Y:S01]  /*0500*/  IMAD.SHL.U32 R84, R167, 0x20, RZ ;  /* 0x00000020a7547824 */ /* 0x000fe200078e00ff */
[----:B------:R-:W-:Y:S02]  /*0510*/  LEA R36, P2, R201, R98, 0x6 ;  /* 0x00000062c9247211 */ /* 0x000fe400078430ff */
[C---:B------:R-:W-:Y:S02]  /*0520*/  LOP3.LUT R173, R153.reuse, 0xb0, RZ, 0xfc, !PT ;  /* 0x000000b099ad7812 */ /* 0x040fe400078efcff */
[----:B------:R-:W-:-:S02]  /*0530*/  LOP3.LUT R175, R153, 0xa8, RZ, 0xfc, !PT ;  /* 0x000000a899af7812 */ /* 0x000fc400078efcff */
[----:B------:R-:W-:Y:S01]  /*0540*/  LOP3.LUT R163, R153, 0xd8, RZ, 0xfc, !PT ;  /* 0x000000d899a37812 */ /* 0x000fe200078efcff */
[----:B------:R-:W-:Y:S01]  /*0550*/  IMAD.WIDE.U32 R30, R152, 0x2, R30 ;  /* 0x00000002981e7825 */ /* 0x000fe200078e001e */
[-C--:B------:R-:W-:Y:S02]  /*0560*/  LEA R46, P0, R191, R98.reuse, 0x6 ;  /* 0x00000062bf2e7211 */ /* 0x080fe400078030ff */
[-C--:B------:R-:W-:Y:S01]  /*0570*/  LEA.HI.X R41, R54, R99.reuse, RZ, 0x1, P4 ;  /* 0x0000006336297211 */ /* 0x080fe200020f0cff */
[----:B------:R-:W-:Y:S01]  /*0580*/  IMAD.WIDE.U32 R24, R152, 0x2, R24 ;  /* 0x0000000298187825 */ /* 0x000fe200078e0018 */
[----:B------:R-:W-:Y:S01]  /*0590*/  LEA.HI.X R43, R56, R99, RZ, 0x1, P5 ;  /* 0x00000063382b7211 */ /* 0x000fe200028f0cff */
[----:B------:R-:W4:Y:S01]  /*05a0*/  LDG.E.U16 R71, desc[UR18][R30.64] ;  /* 0x000000121e477981 */ /* 0x000f22000c1e1500 */
[----:B------:R-:W-:Y:S02]  /*05b0*/  SHF.L.U32 R70, R181, 0x5, RZ ;  /* 0x00000005b5467819 */ /* 0x000fe400000006ff */
[-C--:B------:R-:W-:Y:S01]  /*05c0*/  LEA R58, P6, R179, R98.reuse, 0x6 ;  /* 0x00000062b33a7211 */ /* 0x080fe200078c30ff */
[----:B------:R-:W-:Y:S01]  /*05d0*/  IMAD.WIDE.U32 R28, R152, 0x2, R28 ;  /* 0x00000002981c7825 */ /* 0x000fe200078e001c */
[----:B------:R-:W-:-:S02]  /*05e0*/  LEA R54, P4, R183, R98, 0x6 ;  /* 0x00000062b7367211 */ /* 0x000fc400078830ff */
[-C--:B------:R-:W-:Y:S01]  /*05f0*/  LEA R56, P5, R181, R98.reuse, 0x6 ;  /* 0x00000062b5387211 */ /* 0x080fe200078a30ff */
[----:B------:R-:W-:Y:S01]  /*0600*/  IMAD.SHL.U32 R78, R173, 0x20, RZ ;  /* 0x00000020ad4e7824 */ /* 0x000fe200078e00ff */
[-C--:B------:R-:W-:Y:S01]  /*0610*/  LEA.HI.X R53, R66, R99.reuse, RZ, 0x1, P3 ;  /* 0x0000006342357211 */ /* 0x080fe200018f0cff */
[----:B------:R-:W-:Y:S01]  /*0620*/  IMAD.SHL.U32 R76, R175, 0x20, RZ ;  /* 0x00000020af4c7824 */ /* 0x000fe200078e00ff */
[-C--:B------:R-:W-:Y:S01]  /*0630*/  LEA.HI.X R35, R14, R99.reuse, RZ, 0x1, P1 ;  /* 0x000000630e237211 */ /* 0x080fe200008f0cff */
[----:B------:R1:W5:Y:S01]  /*0640*/  LDG.E.U16 R66, desc[UR18][R20.64] ;  /* 0x0000001214427981 */ /* 0x000362000c1e1500 */
[-C--:B------:R-:W-:Y:S01]  /*0650*/  LEA.HI.X R37, R16, R99.reuse, RZ, 0x1, P2 ;  /* 0x0000006310257211 */ /* 0x080fe200010f0cff */
[----:B------:R-:W-:Y:S01]  /*0660*/  IMAD.SHL.U32 R88, R163, 0x20, RZ ;  /* 0x00000020a3587824 */ /* 0x000fe200078e00ff */
[----:B------:R-:W-:Y:S02]  /*0670*/  LEA.HI.X R47, R60, R99, RZ, 0x1, P0 ;  /* 0x000000633c2f7211 */ /* 0x000fe400000f0cff */
[----:B------:R-:W-:-:S02]  /*0680*/  LEA R48, P1, R189, R98, 0x6 ;  /* 0x00000062bd307211 */ /* 0x000fc400078230ff */
[-C--:B------:R-:W-:Y:S02]  /*0690*/  LEA R50, P2, R187, R98.reuse, 0x6 ;  /* 0x00000062bb327211 */ /* 0x080fe400078430ff */
[-C--:B------:R-:W-:Y:S01]  /*06a0*/  LEA R60, P0, R177, R98.reuse, 0x6 ;  /* 0x00000062b13c7211 */ /* 0x080fe200078030ff */
[----:B-1----:R-:W-:Y:S01]  /*06b0*/  IMAD.WIDE.U32 R20, R152, 0x2, R38 ;  /* 0x0000000298147825 */ /* 0x002fe200078e0026 */
[-C--:B------:R-:W-:Y:S02]  /*06c0*/  LEA.HI.X R55, R68, R99.reuse, RZ, 0x1, P4 ;  /* 0x0000006344377211 */ /* 0x080fe400020f0cff */
[-C--:B------:R-:W-:Y:S02]  /*06d0*/  LEA.HI.X R57, R70, R99.reuse, RZ, 0x1, P5 ;  /* 0x0000006346397211 */ /* 0x080fe400028f0cff */
[----:B------:R-:W-:Y:S01]  /*06e0*/  LEA.HI.X R59, R72, R99, RZ, 0x1, P6 ;  /* 0x00000063483b7211 */ /* 0x000fe200030f0cff */
[----:B------:R-:W-:Y:S01]  /*06f0*/  IMAD.WIDE.U32 R22, R152, 0x2, R40 ;  /* 0x0000000298167825 */ /* 0x000fe200078e0028 */
[----:B------:R-:W-:Y:S01]  /*0700*/  SHF.L.U32 R82, R169, 0x5, RZ ;  /* 0x00000005a9527819 */ /* 0x000fe200000006ff */
[----:B------:R1:W5:Y:S01]  /*0710*/  LDG.E.U16 R40, desc[UR18][R20.64] ;  /* 0x0000001214287981 */ /* 0x000362000c1e1500 */
[----:B------:R-:W-:-:S02]  /*0720*/  LEA R8, P3, R171, R98, 0x6 ;  /* 0x00000062ab087211 */ /* 0x000fc400078630ff */
[-C--:B------:R-:W-:Y:S01]  /*0730*/  LEA R14, P4, R169, R98.reuse, 0x6 ;  /* 0x00000062a90e7211 */ /* 0x080fe200078830ff */
[----:B------:R-:W-:Y:S01]  /*0740*/  IMAD.WIDE.U32 R38, R152, 0x2, R46 ;  /* 0x0000000298267825 */ /* 0x000fe200078e002e */
[----:B------:R-:W-:Y:S01]  /*0750*/  LEA R6, P5, R167, R98, 0x6 ;  /* 0x00000062a7067211 */ /* 0x000fe200078a30ff */
[----:B------:R0:W5:Y:S01]  /*0760*/  LDG.E.U16 R70, desc[UR18][R28.64] ;  /* 0x000000121c467981 */ /* 0x000162000c1e1500 */
[-C--:B------:R-:W-:Y:S02]  /*0770*/  LEA.HI.X R49, R62, R99.reuse, RZ, 0x1, P1 ;  /* 0x000000633e317211 */ /* 0x080fe400008f0cff */
[-C--:B------:R-:W-:Y:S02]  /*0780*/  LEA.HI.X R51, R64, R99.reuse, RZ, 0x1, P2 ;  /* 0x0000006340337211 */ /* 0x080fe400010f0cff */
[----:B------:R-:W-:Y:S01]  /*0790*/  LEA.HI.X R61, R74, R99, RZ, 0x1, P0 ;  /* 0x000000634a3d7211 */ /* 0x000fe200000f0cff */
[----:B-1----:R-:W-:Y:S01]  /*07a0*/  IMAD.WIDE.U32 R20, R152, 0x2, R58 ;  /* 0x0000000298147825 */ /* 0x002fe200078e003a */
[C---:B------:R-:W-:Y:S01]  /*07b0*/  LOP3.LUT R157, R153.reuse, 0xf0, RZ, 0xfc, !PT ;  /* 0x000000f0999d7812 */ /* 0x040fe200078efcff */
[----:B------:R1:W5:Y:S01]  /*07c0*/  LDG.E.U16 R41, desc[UR18][R22.64] ;  /* 0x0000001216297981 */ /* 0x000362000c1e1500 */
[----:B------:R-:W-:-:S02]  /*07d0*/  LOP3.LUT R161, R153, 0xe0, RZ, 0xfc, !PT ;  /* 0x000000e099a17812 */ /* 0x000fc400078efcff */
[-C--:B------:R-:W-:Y:S01]  /*07e0*/  LEA R64, P2, R173, R98.reuse, 0x6 ;  /* 0x00000062ad407211 */ /* 0x080fe200078430ff */
[----:B------:R-:W5:Y:S01]  /*07f0*/  LDG.E.U16 R38, desc[UR18][R38.64] ;  /* 0x0000001226267981 */ /* 0x000f62000c1e1500 */
[-C--:B------:R-:W-:Y:S02]  /*0800*/  LEA.HI.X R9, R80, R99.reuse, RZ, 0x1, P3 ;  /* 0x0000006350097211 */ /* 0x080fe400018f0cff */
[-C--:B------:R-:W-:Y:S01]  /*0810*/  LEA.HI.X R15, R82, R99.reuse, RZ, 0x1, P4 ;  /* 0x00000063520f7211 */ /* 0x080fe200020f0cff */
[----:B------:R-:W5:Y:S01]  /*0820*/  LDG.E.U16 R68, desc[UR18][R24.64] ;  /* 0x0000001218447981 */ /* 0x000f62000c1e1500 */
[----:B------:R-:W-:Y:S02]  /*0830*/  LEA.HI.X R7, R84, R99, RZ, 0x1, P5 ;  /* 0x0000006354077211 */ /* 0x000fe400028f0cff */
[----:B------:R-:W-:Y:S02]  /*0840*/  LOP3.LUT R159, R153, 0xe8, RZ, 0xfc, !PT ;  /* 0x000000e8999f7812 */ /* 0x000fe400078efcff */
[----:B------:R-:W-:-:S02]  /*0850*/  LEA R62, P1, R175, R98, 0x6 ;  /* 0x00000062af3e7211 */ /* 0x000fc400078230ff */
[-C--:B------:R-:W-:Y:S01]  /*0860*/  LEA R16, P0, R163, R98.reuse, 0x6 ;  /* 0x00000062a3107211 */ /* 0x080fe200078030ff */
[C---:B0-----:R-:W-:Y:S01]  /*0870*/  IMAD.WIDE.U32 R28, R152.reuse, 0x2, R48 ;  /* 0x00000002981c7825 */ /* 0x041fe200078e0030 */
[C---:B------:R-:W-:Y:S01]  /*0880*/  LOP3.LUT R165, R153.reuse, 0xd0, RZ, 0xfc, !PT ;  /* 0x000000d099a57812 */ /* 0x040fe200078efcff */
[----:B------:R0:W5:Y:S01]  /*0890*/  LDG.E.U16 R39, desc[UR18][R20.64] ;  /* 0x0000001214277981 */ /* 0x000162000c1e1500 */
[----:B------:R-:W-:Y:S01]  /*08a0*/  LOP3.LUT R153, R153, 0xf8, RZ, 0xfc, !PT ;  /* 0x000000f899997812 */ /* 0x000fe200078efcff */
[----:B------:R-:W-:Y:S01]  /*08b0*/  IMAD.WIDE.U32 R30, R152, 0x2, R50 ;  /* 0x00000002981e7825 */ /* 0x000fe200078e0032 */
[-C--:B------:R-:W-:Y:S01]  /*08c0*/  LEA.HI.X R65, R78, R99.reuse, RZ, 0x1, P2 ;  /* 0x000000634e417211 */ /* 0x080fe200010f0cff */
[----:B------:R-:W5:Y:S01]  /*08d0*/  LDG.E.U16 R28, desc[UR18][R28.64] ;  /* 0x000000121c1c7981 */ /* 0x000f62000c1e1500 */
[C---:B------:R-:W-:Y:S01]  /*08e0*/  SHF.L.U32 R92, R159.reuse, 0x5, RZ ;  /* 0x000000059f5c7819 */ /* 0x040fe200000006ff */
[----:B-1----:R-:W-:Y:S01]  /*08f0*/  IMAD.WIDE.U32 R22, R152, 0x2, R60 ;  /* 0x0000000298167825 */ /* 0x002fe200078e003c */
[-C--:B------:R-:W-:Y:S01]  /*0900*/  LEA.HI.X R63, R76, R99.reuse, RZ, 0x1, P1 ;  /* 0x000000634c3f7211 */ /* 0x080fe200008f0cff */
[----:B------:R-:W5:Y:S01]  /*0910*/  LDG.E.U16 R30, desc[UR18][R30.64] ;  /* 0x000000121e1e7981 */ /* 0x000f62000c1e1500 */
[-C--:B------:R-:W-:Y:S01]  /*0920*/  LEA R4, P2, R159, R98.reuse, 0x6 ;  /* 0x000000629f047211 */ /* 0x080fe200078430ff */
[C---:B------:R-:W-:Y:S01]  /*0930*/  IMAD.SHL.U32 R94, R157.reuse, 0x20, RZ ;  /* 0x000000209d5e7824 */ /* 0x040fe200078e00ff */
[-C--:B------:R-:W-:Y:S01]  /*0940*/  LEA R10, P3, R157, R98.reuse, 0x6 ;  /* 0x000000629d0a7211 */ /* 0x080fe200078630ff */
[C---:B------:R-:W-:Y:S01]  /*0950*/  IMAD.SHL.U32 R90, R161.reuse, 0x20, RZ ;  /* 0x00000020a15a7824 */ /* 0x040fe200078e00ff */
[-C--:B------:R-:W-:Y:S01]  /*0960*/  LEA.HI.X R17, R88, R99.reuse, RZ, 0x1, P0 ;  /* 0x0000006358117211 */ /* 0x080fe200000f0cff */
[C---:B------:R-:W-:Y:S01]  /*0970*/  IMAD.WIDE.U32 R8, R152.reuse, 0x2, R8 ;  /* 0x0000000298087825 */ /* 0x040fe200078e0008 */
[----:B------:R-:W-:Y:S01]  /*0980*/  LEA R12, P1, R161, R98, 0x6 ;  /* 0x00000062a10c7211 */ /* 0x000fe200078230ff */
[----:B------:R-:W5:Y:S01]  /*0990*/  LDG.E.U16 R22, desc[UR18][R22.64] ;  /* 0x0000001216167981 */ /* 0x000f62000c1e1500 */
[----:B0-----:R-:W-:Y:S01]  /*09a0*/  LEA R20, P0, R217, R44, 0x3 ;  /* 0x0000002cd9147211 */ /* 0x001fe200078018ff */
[C---:B------:R-:W-:Y:S01]  /*09b0*/  IMAD.WIDE.U32 R14, R152.reuse, 0x2, R14 ;  /* 0x00000002980e7825 */ /* 0x040fe200078e000e */
[-C--:B------:R-:W-:Y:S01]  /*09c0*/  LEA R18, P6, R165, R98.reuse, 0x6 ;  /* 0x00000062a5127211 */ /* 0x080fe200078c30ff */
[----:B------:R-:W5:Y:S01]  /*09d0*/  LDG.E.U16 R29, desc[UR18][R8.64] ;  /* 0x00000012081d7981 */ /* 0x000f62000c1e1500 */
[----:B------:R-:W-:Y:S01]  /*09e0*/  LEA R2, P4, R153, R98, 0x6 ;  /* 0x0000006299027211 */ /* 0x000fe200078830ff */
[----:B------:R-:W-:Y:S01]  /*09f0*/  IMAD.WIDE.U32 R6, R152, 0x2, R6 ;  /* 0x0000000298067825 */ /* 0x000fe200078e0006 */
[-C--:B------:R-:W-:Y:S01]  /*0a00*/  LEA.HI.X R5, R92, R99.reuse, RZ, 0x1, P2 ;  /* 0x000000635c057211 */ /* 0x080fe200010f0cff */
[----:B------:R-:W5:Y:S01]  /*0a10*/  LDG.E.U16 R31, desc[UR18][R14.64] ;  /* 0x000000120e1f7981 */ /* 0x000f62000c1e1500 */
[-C--:B------:R-:W-:Y:S01]  /*0a20*/  LEA.HI.X R11, R94, R99.reuse, RZ, 0x1, P3 ;  /* 0x000000635e0b7211 */ /* 0x080fe200018f0cff */
[----:B------:R-:W-:Y:S01]  /*0a30*/  IMAD.SHL.U32 R162, R217, 0x4, RZ ;  /* 0x00000004d9a27824 */ /* 0x000fe200078e00ff */
[----:B------:R-:W-:Y:S01]  /*0a40*/  LEA.HI.X R13, R90, R99, RZ, 0x1, P1 ;  /* 0x000000635a0d7211 */ /* 0x000fe200008f0cff */
[----:B------:R-:W-:Y:S01]  /*0a50*/  IMAD.WIDE.U32 R24, R152, 0x2, R42 ;  /* 0x0000000298187825 */ /* 0x000fe200078e002a */
[----:B------:R0:W5:Y:S03]  /*0a60*/  LDG.E.U16 R23, desc[UR18][R6.64] ;  /* 0x0000001206177981 */ /* 0x000166000c1e1500 */
[----:B------:R-:W-:-:S02]  /*0a70*/  IMAD.SHL.U32 R86, R165, 0x20, RZ ;  /* 0x00000020a5567824 */ /* 0x000fc400078e00ff */
[----:B------:R-:W-:Y:S01]  /*0a80*/  IMAD.SHL.U32 R96, R153, 0x20, RZ ;  /* 0x0000002099607824 */ /* 0x000fe200078e00ff */
[----:B------:R-:W-:Y:S01]  /*0a90*/  LEA.HI.X R21, R162, R45, RZ, 0x1, P0 ;  /* 0x0000002da2157211 */ /* 0x000fe200000f0cff */
[----:B------:R-:W-:Y:S01]  /*0aa0*/  IMAD.SHL.U32 R160, R215, 0x80, RZ ;  /* 0x00000080d7a07824 */ /* 0x000fe200078e00ff */
[----:B------:R1:W5:Y:S01]  /*0ab0*/  LDG.E.U16 R42, desc[UR18][R24.64] ;  /* 0x00000012182a7981 */ /* 0x000362000c1e1500 */
[----:B------:R-:W-:Y:S01]  /*0ac0*/  IMAD.SHL.U32 R158, R211, 0x80, RZ ;  /* 0x00000080d39e7824 */ /* 0x000fe200078e00ff */
[----:B------:R-:W-:Y:S01]  /*0ad0*/  SHF.L.U32 R156, R213, 0x7, RZ ;  /* 0x00000007d59c7819 */ /* 0x000fe200000006ff */
[C---:B------:R-:W-:Y:S01]  /*0ae0*/  IMAD.WIDE.U32 R32, R152.reuse, 0x2, R32 ;  /* 0x0000000298207825 */ /* 0x040fe200078e0020 */
[----:B------:R1:W5:Y:S01]  /*0af0*/  LDG.E.U16 R43, desc[UR18][R26.64] ;  /* 0x000000121a2b7981 */ /* 0x000362000c1e1500 */
[-C--:B0-----:R-:W-:Y:S02]  /*0b00*/  LEA R6, P0, R215, R44.reuse, 0x8 ;  /* 0x0000002cd7067211 */ /* 0x081fe400078040ff */
[-C--:B------:R-:W-:Y:S01]  /*0b10*/  LEA R8, P1, R213, R44.reuse, 0x8 ;  /* 0x0000002cd5087211 */ /* 0x080fe200078240ff */
[----:B------:R-:W-:Y:S01]  /*0b20*/  IMAD.WIDE.U32 R34, R152, 0x2, R34 ;  /* 0x0000000298227825 */ /* 0x000fe200078e0022 */
[----:B------:R-:W-:Y:S01]  /*0b30*/  LEA R14, P2, R211, R44, 0x8 ;  /* 0x0000002cd30e7211 */ /* 0x000fe200078440ff */
[----:B------:R0:W5:Y:S01]  /*0b40*/  LDG.E.U16 R72, desc[UR18][R32.64] ;  /* 0x0000001220487981 */ /* 0x000162000c1e1500 */
[-C--:B------:R-:W-:Y:S01]  /*0b50*/  LEA.HI.X R19, R86, R99.reuse, RZ, 0x1, P6 ;  /* 0x0000006356137211 */ /* 0x080fe200030f0cff */
[----:B------:R-:W-:Y:S01]  /*0b60*/  IMAD.WIDE.U32 R36, R152, 0x2, R36 ;  /* 0x0000000298247825 */ /* 0x000fe200078e0024 */
[----:B------:R-:W-:Y:S01]  /*0b70*/  LEA.HI.X R3, R96, R99, RZ, 0x1, P4 ;  /* 0x0000006360037211 */ /* 0x000fe200020f0cff */
[----:B------:R0:W5:Y:S02]  /*0b80*/  LDG.E.U16 R73, desc[UR18][R34.64] ;  /* 0x0000001222497981 */ /* 0x000164000c1e1500 */
[----:B-1----:R-:W-:Y:S01]  /*0b90*/  IMAD.WIDE.U32 R24, R152, 0x2, R62 ;  /* 0x0000000298187825 */ /* 0x002fe200078e003e */
[-C--:B------:R-:W-:Y:S01]  /*0ba0*/  LEA.HI.X R7, R160, R45.reuse, RZ, 0x1, P0 ;  /* 0x0000002da0077211 */ /* 0x080fe200000f0cff */
[----:B------:R1:W5:Y:S02]  /*0bb0*/  LDG.E.U16 R74, desc[UR18][R36.64] ;  /* 0x00000012244a7981 */ /* 0x000364000c1e1500 */
[----:B------:R-:W-:Y:S01]  /*0bc0*/  IMAD.WIDE.U32 R26, R152, 0x2, R64 ;  /* 0x00000002981a7825 */ /* 0x000fe200078e0040 */
[-C--:B------:R-:W-:Y:S01]  /*0bd0*/  LEA.HI.X R9, R156, R45.reuse, RZ, 0x1, P1 ;  /* 0x0000002d9c097211 */ /* 0x080fe200008f0cff */
[----:B------:R-:W5:Y:S01]  /*0be0*/  LDG.E.U16 R24, desc[UR18][R24.64] ;  /* 0x0000001218187981 */ /* 0x000f62000c1e1500 */
[----:B------:R-:W-:Y:S01]  /*0bf0*/  LEA.HI.X R15, R158, R45, RZ, 0x1, P2 ;  /* 0x0000002d9e0f7211 */ /* 0x000fe200010f0cff */
[----:B------:R-:W-:-:S02]  /*0c00*/  IMAD.WIDE.U32 R4, R152, 0x2, R4 ;  /* 0x0000000298047825 */ /* 0x000fc400078e0004 */
[----:B------:R-:W5:Y:S02]  /*0c10*/  LDG.E.U16 R26, desc[UR18][R26.64] ;  /* 0x000000121a1a7981 */ /* 0x000f64000c1e1500 */
[----:B------:R-:W-:-:S04]  /*0c20*/  IMAD.WIDE.U32 R10, R152, 0x2, R10 ;  /* 0x00000002980a7825 */ /* 0x000fc800078e000a */
[C---:B0-----:R-:W-:Y:S01]  /*0c30*/  IMAD.WIDE.U32 R32, R152.reuse, 0x2, R52 ;  /* 0x0000000298207825 */ /* 0x041fe200078e0034 */
[----:B------:R0:W5:Y:S03]  /*0c40*/  LDG.E.U16 R25, desc[UR18][R4.64] ;  /* 0x0000001204197981 */ /* 0x000166000c1e1500 */
[C---:B------:R-:W-:Y:S01]  /*0c50*/  IMAD.WIDE.U32 R34, R152.reuse, 0x2, R54 ;  /* 0x0000000298227825 */ /* 0x040fe200078e0036 */
[----:B------:R0:W5:Y:S03]  /*0c60*/  LDG.E.U16 R27, desc[UR18][R10.64] ;  /* 0x000000120a1b7981 */ /* 0x000166000c1e1500 */
[C---:B-1----:R-:W-:Y:S01]  /*0c70*/  IMAD.WIDE.U32 R36, R152.reuse, 0x2, R56 ;  /* 0x0000000298247825 */ /* 0x042fe200078e0038 */
[----:B------:R-:W5:Y:S03]  /*0c80*/  LDG.E.U16 R32, desc[UR18][R32.64] ;  /* 0x0000001220207981 */ /* 0x000f66000c1e1500 */
[C---:B------:R-:W-:Y:S01]  /*0c90*/  IMAD.WIDE.U32 R18, R152.reuse, 0x2, R18 ;  /* 0x0000000298127825 */ /* 0x040fe200078e0012 */
[----:B------:R-:W5:Y:S03]  /*0ca0*/  LDG.E.U16 R34, desc[UR18][R34.64] ;  /* 0x0000001222227981 */ /* 0x000f66000c1e1500 */
[C---:B------:R-:W-:Y:S01]  /*0cb0*/  IMAD.WIDE.U32 R16, R152.reuse, 0x2, R16 ;  /* 0x0000000298107825 */ /* 0x040fe200078e0010 */
[----:B------:R-:W5:Y:S03]  /*0cc0*/  LDG.E.U16 R36, desc[UR18][R36.64] ;  /* 0x0000001224247981 */ /* 0x000f66000c1e1500 */
[C---:B------:R-:W-:Y:S01]  /*0cd0*/  IMAD.WIDE.U32 R12, R152.reuse, 0x2, R12 ;  /* 0x00000002980c7825 */ /* 0x040fe200078e000c */
[----:B------:R-:W5:Y:S03]  /*0ce0*/  LDG.E.U16 R18, desc[UR18][R18.64] ;  /* 0x0000001212127981 */ /* 0x000f66000c1e1500 */
[C---:B------:R-:W-:Y:S01]  /*0cf0*/  IMAD.WIDE.U32 R2, R152.reuse, 0x2, R2 ;  /* 0x0000000298027825 */ /* 0x040fe200078e0002 */
[----:B------:R-:W5:Y:S03]  /*0d00*/  LDG.E.U16 R16, desc[UR18][R16.64] ;  /* 0x0000001210107981 */ /* 0x000f66000c1e1500 */
[C---:B0-----:R-:W-:Y:S01]  /*0d10*/  IMAD.WIDE.U32 R4, R152.reuse, 0x2, R20 ;  /* 0x0000000298047825 */ /* 0x041fe200078e0014 */
[----:B------:R-:W5:Y:S03]  /*0d20*/  LDG.E.U16 R12, desc[UR18][R12.64] ;  /* 0x000000120c0c7981 */ /* 0x000f66000c1e1500 */
[C---:B------:R-:W-:Y:S01]  /*0d30*/  IMAD.WIDE.U32 R6, R152.reuse, 0x2, R6 ;  /* 0x0000000298067825 */ /* 0x040fe200078e0006 */
[----:B------:R-:W5:Y:S03]  /*0d40*/  LDG.E.U16 R2, desc[UR18][R2.64] ;  /* 0x0000001202027981 */ /* 0x000f66000c1e1500 */
[C---:B------:R-:W-:Y:S01]  /*0d50*/  IMAD.WIDE.U32 R8, R152.reuse, 0x2, R8 ;  /* 0x0000000298087825 */ /* 0x040fe200078e0008 */
[----:B------:R-:W5:Y:S03]  /*0d60*/  LDG.E.U16 R17, desc[UR18][R4.64+0x80] ;  /* 0x0000801204117981 */ /* 0x000f66000c1e1500 */
[----:B------:R-:W-:Y:S01]  /*0d70*/  IMAD.WIDE.U32 R10, R152, 0x2, R14 ;  /* 0x00000002980a7825 */ /* 0x000fe200078e000e */
[----:B------:R-:W5:Y:S04]  /*0d80*/  LDG.E.U16 R13, desc[UR18][R4.64] ;  /* 0x00000012040d7981 */ /* 0x000f68000c1e1500 */
[----:B------:R-:W5:Y:S04]  /*0d90*/  LDG.E.U16 R15, desc[UR18][R6.64] ;  /* 0x00000012060f7981 */ /* 0x000f68000c1e1500 */
[----:B------:R-:W5:Y:S04]  /*0da0*/  LDG.E.U16 R20, desc[UR18][R6.64+0x80] ;  /* 0x0000801206147981 */ /* 0x000f68000c1e1500 */
[----:B------:R-:W5:Y:S04]  /*0db0*/  LDG.E.U16 R33, desc[UR18][R8.64] ;  /* 0x0000001208217981 */ /* 0x000f68000c1e1500 */
[----:B------:R-:W5:Y:S04]  /*0dc0*/  LDG.E.U16 R35, desc[UR18][R8.64+0x80] ;  /* 0x0000801208237981 */ /* 0x000f68000c1e1500 */
[----:B------:R-:W5:Y:S04]  /*0dd0*/  LDG.E.U16 R37, desc[UR18][R10.64] ;  /* 0x000000120a257981 */ /* 0x000f68000c1e1500 */
[----:B------:R-:W5:Y:S04]  /*0de0*/  LDG.E.U16 R44, desc[UR18][R10.64+0x80] ;  /* 0x000080120a2c7981 */ /* 0x000f68000c1e1500 */
[----:B------:R-:W5:Y:S04]  /*0df0*/  LDG.E.U16 R3, desc[UR18][R4.64+0x40] ;  /* 0x0000401204037981 */ /* 0x000f68000c1e1500 */
[----:B------:R0:W5:Y:S04]  /*0e00*/  LDG.E.U16 R14, desc[UR18][R4.64+0xc0] ;  /* 0x0000c012040e7981 */ /* 0x000168000c1e1500 */
[----:B------:R-:W5:Y:S04]  /*0e10*/  LDG.E.U16 R19, desc[UR18][R6.64+0x40] ;  /* 0x0000401206137981 */ /* 0x000f68000c1e1500 */
[----:B------:R1:W5:Y:S04]  /*0e20*/  LDG.E.U16 R21, desc[UR18][R6.64+0xc0] ;  /* 0x0000c01206157981 */ /* 0x000368000c1e1500 */
[----:B------:R-:W5:Y:S04]  /*0e30*/  LDG.E.U16 R154, desc[UR18][R8.64+0x40] ;  /* 0x00004012089a7981 */ /* 0x000f68000c1e1500 */
[----:B------:R-:W5:Y:S04]  /*0e40*/  LDG.E.U16 R155, desc[UR18][R8.64+0xc0] ;  /* 0x0000c012089b7981 */ /* 0x000f68000c1e1500 */
[----:B------:R-:W5:Y:S04]  /*0e50*/  LDG.E.U16 R164, desc[UR18][R10.64+0x40] ;  /* 0x000040120aa47981 */ /* 0x000f68000c1e1500 */
[----:B------:R-:W5:Y:S01]  /*0e60*/  LDG.E.U16 R166, desc[UR18][R10.64+0xc0] ;  /* 0x0000c0120aa67981 */ /* 0x000f62000c1e1500 */
[----:B------:R-:W2:Y:S01]  /*0e70*/  S2UR UR16, SR_CgaCtaId ;  /* 0x00000000001079c3 */ /* 0x000ea20000008800 */
[----:B------:R-:W-:Y:S01]  /*0e80*/  LOP3.LUT R168, R0, 0xc0, RZ, 0xc0, !PT ;  /* 0x000000c000a87812 */ /* 0x000fe200078ec0ff */
[----:B0-----:R-:W-:Y:S01]  /*0e90*/  IMAD R5, R152, 0x2, R162 ;  /* 0x0000000298057824 */ /* 0x001fe200078e02a2 */
[----:B------:R-:W-:Y:S01]  /*0ea0*/  UMOV UR4, 0x400 ;  /* 0x0000040000047882 */ /* 0x000fe20000000000 */
[----:B------:R-:W-:Y:S01]  /*0eb0*/  SHF.R.U32.HI R4, RZ, 0x1, R217 ;  /* 0x00000001ff047819 */ /* 0x000fe200000116d9 */
[----:B------:R-:W-:Y:S01]  /*0ec0*/  IMAD.SHL.U32 R45, R0, 0x2, RZ ;  /* 0x00000002002d7824 */ /* 0x000fe200078e00ff */
[----:B------:R-:W-:-:S02]  /*0ed0*/  SHF.R.U32.HI R46, RZ, 0x2, R168 ;  /* 0x00000002ff2e7819 */ /* 0x000fc400000116a8 */
[----:B------:R-:W-:Y:S02]  /*0ee0*/  LOP3.LUT R4, R5, R4, RZ, 0x3c, !PT ;  /* 0x0000000405047212 */ /* 0x000fe400078e3cff */
[----:B------:R-:W-:Y:S02]  /*0ef0*/  LOP3.LUT R45, R46, 0x1fe, R45, 0x78, !PT ;  /* 0x000001fe2e2d7812 */ /* 0x000fe400078e782d */
[----:B-1----:R-:W-:Y:S02]  /*0f00*/  SHF.R.U32.HI R6, RZ, 0x5, R0 ;  /* 0x00000005ff067819 */ /* 0x002fe40000011600 */
[----:B------:R-:W-:Y:S01]  /*0f10*/  LOP3.LUT R5, R4, 0x40, RZ, 0x3c, !PT ;  /* 0x0000004004057812 */ /* 0x000fe200078e3cff */
[----:B--2---:R-:W-:Y:S01]  /*0f20*/  ULEA UR16, UR16, UR4, 0x18 ;  /* 0x0000000410107291 */ /* 0x004fe2000f8ec03f */
[----:B------:R-:W-:-:S08]  /*0f30*/  R2UR UR4, R6 ;  /* 0x00000000060472ca */ /* 0x000fd000000e0000 */
[----:B------:R-:W-:Y:S01]  /*0f40*/  STS.U16 [R45+UR16+0x600], R69 ;  /* 0x000600452d007988 */ /* 0x000fe20008000410 */
[----:B------:R-:W-:-:S03]  /*0f50*/  UIADD3 UR5, UR16, 0x4000, URZ ;  /* 0x0000400010057890 */ /* 0x000fc6000fffe03f */
[----:B---3--:R-:W-:Y:S01]  /*0f60*/  STS.U16 [R45+UR16+0x200], R67 ;  /* 0x000200432d007988 */ /* 0x008fe20008000410 */
[----:B------:R-:W-:Y:S02]  /*0f70*/  USHF.L.U32 UR4, UR4, 0x6, URZ ;  /* 0x0000000604047899 */ /* 0x000fe4000800063f */
[----:B------:R-:W-:Y:S02]  /*0f80*/  USHF.R.U32.HI UR6, URZ, 0x4, UR5 ;  /* 0x000000043f067899 */ /* 0x000fe40008011605 */
[----:B------:R-:W-:Y:S01]  /*0f90*/  ULOP3.LUT UR5, UR4, 0x100, URZ, 0xc0, !UPT ;  /* 0x0000010004057892 */ /* 0x000fe2000f8ec03f */
[----:B----4-:R-:W-:Y:S04]  /*0fa0*/  STS.U16 [R45+UR16+0xa00], R71 ;  /* 0x000a00472d007988 */ /* 0x010fe80008000410 */
[----:B-----5:R-:W-:Y:S04]  /*0fb0*/  STS.U16 [R45+UR16], R66 ;  /* 0x000000422d007988 */ /* 0x020fe80008000410 */
[----:B------:R-:W-:Y:S04]  /*0fc0*/  STS.U16 [R45+UR16+0x1200], R40 ;  /* 0x001200282d007988 */ /* 0x000fe80008000410 */
        /* <DEDUP_REMOVED lines=40> */
[----:B------:R0:W-:Y:S04]  /*1250*/  STS.U16 [R5+UR16+0x5800], R155 ;  /* 0x0058009b05007988 */ /* 0x0001e80008000410 */
[----:B------:R-:W-:Y:S04]  /*1260*/  STS.U16 [R5+UR16+0x4c00], R164 ;  /* 0x004c00a405007988 */ /* 0x000fe80008000410 */
[----:B------:R1:W-:Y:S01]  /*1270*/  STS.U16 [R5+UR16+0x5c00], R166 ;  /* 0x005c00a605007988 */ /* 0x0003e20008000410 */
[----:B------:R-:W-:Y:S01]  /*1280*/  USGXT.U32 UR4, UR6, 0xe ;  /* 0x0000000e0604789a */ /* 0x000fe20008000000 */
[----:B0-----:R-:W0:Y:S08]  /*1290*/  LDC.64 R154, c[0x0][0x220] ;  /* 0x00008800ff9a7b82 */ /* 0x001e300000000a00 */
[----:B------:R-:W-:Y:S01]  /*12a0*/  BAR.SYNC.DEFER_BLOCKING 0x0 ;  /* 0x0000000000007b1d */ /* 0x000fe20000010000 */
[----:B------:R-:W-:-:S02]  /*12b0*/  ULEA.HI UR5, UR16, UR5, URZ, 0x1c ;  /* 0x0000000510057291 */ /* 0x000fc4000f8fe03f */
[----:B------:R-:W-:Y:S02]  /*12c0*/  ULOP3.LUT UR10, UR4, 0x1000000, URZ, 0xfc, !UPT ;  /* 0x01000000040a7892 */ /* 0x000fe4000f8efc3f */
[----:B------:R-:W-:Y:S01]  /*12d0*/  ULOP3.LUT UR8, UR5, 0x3fff, URZ, 0xc0, !UPT ;  /* 0x00003fff05087892 */ /* 0x000fe2000f8ec03f */
[----:B------:R-:W-:Y:S01]  /*12e0*/  UMOV UR11, 0x40000040 ;  /* 0x40000040000b7882 */ /* 0x000fe20000000000 */
[----:B------:R-:W-:Y:S01]  /*12f0*/  UMOV UR9, 0x80000020 ;  /* 0x8000002000097882 */ /* 0x000fe20000000000 */
[----:B------:R-:W-:-:S06]  /*1300*/  WARPGROUP.ARRIVE ;  /* 0x00000000000079c5 */ /* 0x000fcc0000000000 */
[----:B------:R-:W-:Y:S01]  /*1310*/  HGMMA.64x128x16.F32 R88, gdesc[UR8].tnspB, RZ, !UPT ;  /* 0x41e00000085879f0 */ /* 0x000fe2000c7008ff */
[----:B------:R-:W-:Y:S01]  /*1320*/  UIADD3 UR12, UP0, UR8, 0x2, URZ ;  /* 0x00000002080c7890 */ /* 0x000fe2000ff1e03f */
[----:B------:R-:W-:Y:S01]  /*1330*/  UMOV UR6, URZ ;  /* 0x0000003f00067c82 */ /* 0x000fe20008000000 */
[----:B------:R-:W-:Y:S02]  /*1340*/  UMOV UR14, 0x1000080 ;  /* 0x01000080000e7882 */ /* 0x000fe40000000000 */
[----:B------:R-:W-:Y:S01]  /*1350*/  UIADD3.X UR13, UR6, -0x7fffffe0, URZ, UP0, !UPT ;  /* 0x80000020060d7890 */ /* 0x000fe200087fe43f */
[----:B------:R-:W-:Y:S01]  /*1360*/  UMOV UR15, 0x40000040 ;  /* 0x40000040000f7882 */ /* 0x000fe20000000000 */
[----:B------:R-:W-:Y:S02]  /*1370*/  UMOV UR5, URZ ;  /* 0x0000003f00057c82 */ /* 0x000fe40008000000 */
[----:B------:R-:W-:Y:S02]  /*1380*/  UIADD3.64 UR8, UR12, 0x1fe, URZ ;  /* 0x000001fe0c087897 */ /* 0x000fe4000fffe03f */
[----:B------:R-:W-:-:S09]  /*1390*/  UIADD3.64 UR14, UR4, UR14, URZ ;  /* 0x0000000e040e7297 */ /* 0x000fd2000fffe03f */
[----:B------:R-:W-:-:S12]  /*13a0*/  HGMMA.64x128x16.F32 R88, gdesc[UR12].tnspB, R88 ;  /* 0x41e000000c5879f0 */ /* 0x000fd80008700858 */
[----:B------:R-:W-:Y:S01]  /*13b0*/  HGMMA.64x128x16.F32 R24, gdesc[UR8].tnspB, RZ, !UPT ;  /* 0x41e00000081879f0 */ /* 0x000fe2000c7008ff */
[----:B------:R-:W-:Y:S01]  /*13c0*/  UIADD3.64 UR4, UR12, 0x200, URZ ;  /* 0x000002000c047897 */ /* 0x000fe2000fffe03f */
[----:B------:R-:W-:Y:S01]  /*13d0*/  UMOV UR6, UR14 ;  /* 0x0000000e00067c82 */ /* 0x000fe20008000000 */
[----:B------:R-:W-:-:S09]  /*13e0*/  UMOV UR7, UR15 ;  /* 0x0000000f00077c82 */ /* 0x000fd20008000000 */
[----:B------:R-:W-:Y:S01]  /*13f0*/  HGMMA.64x128x16.F32 R24, gdesc[UR4].tnspB, R24, gsb0 ;  /* 0x41e00000041879f0 */ /* 0x000fe20008000818 */
[----:B-1----:R-:W-:Y:S01]  /*1400*/  SHF.R.S32.HI R5, RZ, 0x5, R0 ;  /* 0x00000005ff057819 */ /* 0x002fe20000011400 */
[C---:B------:R-:W-:Y:S01]  /*1410*/  IMAD.SHL.U32 R2, R0.reuse, 0x20, RZ ;  /* 0x0000002000027824 */ /* 0x040fe200078e00ff */
[C---:B------:R-:W-:Y:S02]  /*1420*/  SHF.L.U32 R4, R0.reuse, 0x9, RZ ;  /* 0x0000000900047819 */ /* 0x040fe400000006ff */
[----:B------:R-:W-:Y:S01]  /*1430*/  SGXT R5, R5, 0x1 ;  /* 0x000000010505781a */ /* 0x000fe20000000200 */
[----:B------:R-:W-:Y:S01]  /*1440*/  IMAD.SHL.U32 R3, R0, 0x10, RZ ;  /* 0x0000001000037824 */ /* 0x000fe200078e00ff */
[----:B------:R-:W-:Y:S02]  /*1450*/  LOP3.LUT R2, R2, 0x60, RZ, 0xc0, !PT ;  /* 0x0000006002027812 */ /* 0x000fe400078ec0ff */
[----:B------:R-:W-:Y:S02]  /*1460*/  LOP3.LUT R7, R5, 0x4010, RZ, 0xc0, !PT ;  /* 0x0000401005077812 */ /* 0x000fe400078ec0ff */
[----:B------:R-:W-:-:S02]  /*1470*/  LOP3.LUT R4, R4, 0x3000, RZ, 0xc0, !PT ;  /* 0x0000300004047812 */ /* 0x000fc400078ec0ff */
[----:B------:R-:W-:Y:S01]  /*1480*/  SHF.R.S32.HI R6, RZ, 0x2, R0 ;  /* 0x00000002ff067819 */ /* 0x000fe20000011400 */
[----:B------:R-:W-:Y:S01]  /*1490*/  IMAD R7, R168, 0x2, R7 ;  /* 0x00000002a8077824 */ /* 0x000fe200078e0207 */
[--C-:B------:R-:W-:Y:S02]  /*14a0*/  LOP3.LUT R5, R2, 0xf80, R3.reuse, 0xf8, !PT ;  /* 0x00000f8002057812 */ /* 0x100fe400078ef803 */
[----:B------:R-:W-:Y:S02]  /*14b0*/  LOP3.LUT R0, R4, 0x70, R3, 0xf8, !PT ;  /* 0x0000007004007812 */ /* 0x000fe400078ef803 */
[----:B------:R-:W-:Y:S02]  /*14c0*/  SGXT R2, R6, 0x1 ;  /* 0x000000010602781a */ /* 0x000fe40000000200 */
[----:B------:R-:W-:Y:S02]  /*14d0*/  LOP3.LUT R0, R7, R0, RZ, 0x3c, !PT ;  /* 0x0000000007007212 */ /* 0x000fe400078e3cff */
[----:B------:R-:W-:-:S02]  /*14e0*/  LOP3.LUT R2, R5, 0x4010, R2, 0xf8, !PT ;  /* 0x0000401005027812 */ /* 0x000fc400078ef802 */
[-C--:B0-----:R-:W-:Y:S02]  /*14f0*/  LEA R212, P2, R215, R154.reuse, 0x9 ;  /* 0x0000009ad7d47211 */ /* 0x081fe400078448ff */
[----:B------:R-:W-:Y:S02]  /*1500*/  LOP3.LUT R3, R2, 0x10, RZ, 0x3c, !PT ;  /* 0x0000001002037812 */ /* 0x000fe400078e3cff */
[-C--:B------:R-:W-:Y:S02]  /*1510*/  LEA R210, P3, R213, R154.reuse, 0x9 ;  /* 0x0000009ad5d27211 */ /* 0x080fe400078648ff */
[-C--:B------:R-:W-:Y:S02]  /*1520*/  LEA R208, P4, R211, R154.reuse, 0x9 ;  /* 0x0000009ad3d07211 */ /* 0x080fe400078848ff */
[-C--:B------:R-:W-:Y:S02]  /*1530*/  LEA R206, P5, R209, R154.reuse, 0x9 ;  /* 0x0000009ad1ce7211 */ /* 0x080fe400078a48ff */
[----:B------:R-:W-:-:S02]  /*1540*/  LEA R204, P6, R207, R154, 0x9 ;  /* 0x0000009acfcc7211 */ /* 0x000fc400078c48ff */
[-C--:B------:R-:W-:Y:S02]  /*1550*/  LEA.HI.X R213, R160, R155.reuse, RZ, 0x2, P2 ;  /* 0x0000009ba0d57211 */ /* 0x080fe400010f14ff */
[----:B------:R-:W-:Y:S02]  /*1560*/  LEA.HI.X R211, R156, R155, RZ, 0x2, P3 ;  /* 0x0000009b9cd37211 */ /* 0x000fe400018f14ff */
[----:B------:R-:W-:Y:S01]  /*1570*/  LEA R192, P1, R203, R154, 0x9 ;  /* 0x0000009acbc07211 */ /* 0x000fe200078248ff */
[----:B------:R-:W-:Y:S01]  /*1580*/  IMAD.SHL.U32 R164, R181, 0x80, RZ ;  /* 0x00000080b5a47824 */ /* 0x000fe200078e00ff */
[----:B------:R-:W-:Y:S01]  /*1590*/  SHF.L.U32 R166, R179, 0x7, RZ ;  /* 0x00000007b3a67819 */ /* 0x000fe200000006ff */
[----:B------:R-:W-:Y:S02]  /*15a0*/  IMAD.SHL.U32 R168, R177, 0x80, RZ ;  /* 0x00000080b1a87824 */ /* 0x000fe400078e00ff */
[----:B------:R-:W-:Y:S02]  /*15b0*/  IMAD.SHL.U32 R170, R175, 0x80, RZ ;  /* 0x00000080afaa7824 */ /* 0x000fe400078e00ff */
[----:B------:R-:W-:-:S02]  /*15c0*/  IMAD.SHL.U32 R172, R173, 0x80, RZ ;  /* 0x00000080adac7824 */ /* 0x000fc400078e00ff */
[----:B------:R-:W-:Y:S01]  /*15d0*/  IMAD.SHL.U32 R174, R171, 0x80, RZ ;  /* 0x00000080abae7824 */ /* 0x000fe200078e00ff */
[----:B------:R-:W-:Y:S01]  /*15e0*/  SHF.L.U32 R176, R169, 0x7, RZ ;  /* 0x00000007a9b07819 */ /* 0x000fe200000006ff */
[----:B------:R-:W-:Y:S01]  /*15f0*/  IMAD.SHL.U32 R178, R167, 0x80, RZ ;  /* 0x00000080a7b27824 */ /* 0x000fe200078e00ff */
[----:B------:R-:W-:Y:S01]  /*1600*/  SHF.L.U32 R186, R159, 0x7, RZ ;  /* 0x000000079fba7819 */ /* 0x000fe200000006ff */
[----:B------:R-:W-:Y:S02]  /*1610*/  IMAD.SHL.U32 R180, R165, 0x80, RZ ;  /* 0x00000080a5b47824 */ /* 0x000fe400078e00ff */
[----:B------:R-:W-:Y:S02]  /*1620*/  IMAD.SHL.U32 R182, R163, 0x80, RZ ;  /* 0x00000080a3b67824 */ /* 0x000fe400078e00ff */
[----:B------:R-:W-:Y:S02]  /*1630*/  IMAD.SHL.U32 R184, R161, 0x80, RZ ;  /* 0x00000080a1b87824 */ /* 0x000fe400078e00ff */
[----:B------:R-:W-:-:S02]  /*1640*/  IMAD.SHL.U32 R188, R157, 0x80, RZ ;  /* 0x000000809dbc7824 */ /* 0x000fc400078e00ff */
[----:B------:R-:W-:-:S04]  /*1650*/  IMAD.WIDE.U32 R212, R152, 0x4, R212 ;  /* 0x0000000498d47825 */ /* 0x000fc800078e00d4 */
[----:B------:R-:W-:Y:S01]  /*1660*/  IMAD.WIDE.U32 R210, R152, 0x4, R210 ;  /* 0x0000000498d27825 */ /* 0x000fe200078e00d2 */
[----:B------:R-:W-:-:S03]  /*1670*/  WARPGROUP.DEPBAR.LE gsb0, 0x0 ;  /* 0x00008000000079c5 */ /* 0x000fc60000010000 */
[----:B------:R-:W-:Y:S01]  /*1680*/  IMAD.MOV.U32 R12, RZ, RZ, R96 ;  /* 0x000000ffff0c7224 */ /* 0x000fe200078e0060 */
[----:B------:R-:W-:Y:S01]  /*1690*/  MOV R6, R104 ;  /* 0x0000006800067202 */ /* 0x000fe20000000f00 */
[----:B------:R-:W-:Y:S01]  /*16a0*/  IMAD.MOV.U32 R13, RZ, RZ, R98 ;  /* 0x000000ffff0d7224 */ /* 0x000fe200078e0062 */
[----:B------:R-:W-:Y:S01]  /*16b0*/  MOV R11, R110 ;  /* 0x0000006e000b7202 */ /* 0x000fe20000000f00 */
[----:B------:R-:W-:Y:S02]  /*16c0*/  IMAD.MOV.U32 R14, RZ, RZ, R112 ;  /* 0x000000ffff0e7224 */ /* 0x000fe400078e0070 */
[----:B------:R-:W-:Y:S01]  /*16d0*/  IMAD.MOV.U32 R15, RZ, RZ, R114 ;  /* 0x000000ffff0f7224 */ /* 0x000fe200078e0072 */
[----:B------:R-:W-:Y:S01]  /*16e0*/  BAR.SYNC.DEFER_BLOCKING 0x0 ;  /* 0x0000000000007b1d */ /* 0x000fe20000010000 */
[----:B------:R-:W-:Y:S01]  /*16f0*/  IMAD.MOV.U32 R4, RZ, RZ, R88 ;  /* 0x000000ffff047224 */ /* 0x000fe200078e0058 */
[----:B------:R-:W-:Y:S01]  /*1700*/  MOV R16, R100 ;  /* 0x0000006400107202 */ /* 0x000fe20000000f00 */
[----:B------:R-:W-:-:S02]  /*1710*/  IMAD.MOV.U32 R5, RZ, RZ, R90 ;  /* 0x000000ffff057224 */ /* 0x000fc400078e005a */
[----:B------:R-:W-:Y:S02]  /*1720*/  IMAD.MOV.U32 R7, RZ, RZ, R106 ;  /* 0x000000ffff077224 */ /* 0x000fe400078e006a */
[----:B------:R-:W-:Y:S02]  /*1730*/  IMAD.MOV.U32 R8, RZ, RZ, R92 ;  /* 0x000000ffff087224 */ /* 0x000fe400078e005c */
[----:B------:R-:W-:Y:S02]  /*1740*/  IMAD.MOV.U32 R9, RZ, RZ, R94 ;  /* 0x000000ffff097224 */ /* 0x000fe400078e005e */
[----:B------:R-:W-:Y:S02]  /*1750*/  IMAD.MOV.U32 R10, RZ, RZ, R108 ;  /* 0x000000ffff0a7224 */ /* 0x000fe400078e006c */
[----:B------:R-:W-:Y:S02]  /*1760*/  IMAD.MOV.U32 R17, RZ, RZ, R102 ;  /* 0x000000ffff117224 */ /* 0x000fe400078e0066 */
[----:B------:R-:W-:-:S02]  /*1770*/  IMAD.MOV.U32 R18, RZ, RZ, R116 ;  /* 0x000000ffff127224 */ /* 0x000fc400078e0074 */
[----:B------:R-:W-:Y:S01]  /*1780*/  IMAD.MOV.U32 R19, RZ, RZ, R118 ;  /* 0x000000ffff137224 */ /* 0x000fe200078e0076 */
[----:B------:R-:W-:Y:S01]  /*1790*/  MOV R21, R91 ;  /* 0x0000005b00157202 */ /* 0x000fe20000000f00 */
[----:B------:R-:W-:Y:S02]  /*17a0*/  IMAD.MOV.U32 R20, RZ, RZ, R89 ;  /* 0x000000ffff147224 */ /* 0x000fe400078e0059 */
[----:B------:R-:W-:Y:S02]  /*17b0*/  IMAD.MOV.U32 R22, RZ, RZ, R105 ;  /* 0x000000ffff167224 */ /* 0x000fe400078e0069 */
[----:B------:R-:W-:Y:S01]  /*17c0*/  IMAD.MOV.U32 R23, RZ, RZ, R107 ;  /* 0x000000ffff177224 */ /* 0x000fe200078e006b */
[----:B------:R0:W-:Y:S01]  /*17d0*/  STS.128 [R2+UR16+0x2000], R12 ;  /* 0x0020000c02007988 */ /* 0x0001e20008000c10 */
[----:B------:R-:W-:Y:S01]  /*17e0*/  IMAD.MOV.U32 R88, RZ, RZ, R93 ;  /* 0x000000ffff587224 */ /* 0x000fe200078e005d */
[----:B------:R-:W-:Y:S01]  /*17f0*/  MOV R90, R109 ;  /* 0x0000006d005a7202 */ /* 0x000fe20000000f00 */
[----:B------:R-:W-:Y:S01]  /*1800*/  IMAD.MOV.U32 R89, RZ, RZ, R95 ;  /* 0x000000ffff597224 */ /* 0x000fe200078e005f */
[----:B------:R1:W-:Y:S01]  /*1810*/  STS.128 [R2+UR16], R4 ;  /* 0x0000000402007988 */ /* 0x0003e20008000c10 */
[----:B------:R-:W-:-:S03]  /*1820*/  IMAD.MOV.U32 R91, RZ, RZ, R111 ;  /* 0x000000ffff5b7224 */ /* 0x000fc600078e006f */
[----:B------:R2:W-:Y:S01]  /*1830*/  STS.128 [R2+UR16+0x1000], R8 ;  /* 0x0010000802007988 */ /* 0x0005e20008000c10 */
[----:B------:R-:W-:-:S03]  /*1840*/  IMAD.SHL.U32 R92, R203, 0x80, RZ ;  /* 0x00000080cb5c7824 */ /* 0x000fc600078e00ff */
[----:B------:R3:W-:Y:S01]  /*1850*/  STS.128 [R2+UR16+0x3000], R16 ;  /* 0x0030001002007988 */ /* 0x0007e20008000c10 */
[----:B0-----:R-:W-:-:S03]  /*1860*/  LEA R12, P0, R217, R154, 0x4 ;  /* 0x0000009ad90c7211 */ /* 0x001fc600078020ff */
[----:B------:R0:W-:Y:S01]  /*1870*/  STS.128 [R3+UR16], R20 ;  /* 0x0000001403007988 */ /* 0x0001e20008000c10 */
[----:B------:R-:W-:Y:S01]  /*1880*/  SHF.L.U32 R14, R209, 0x7, RZ ;  /* 0x00000007d10e7819 */ /* 0x000fe200000006ff */
[----:B-1----:R-:W-:Y:S01]  /*1890*/  IMAD.MOV.U32 R4, RZ, RZ, R97 ;  /* 0x000000ffff047224 */ /* 0x002fe200078e0061 */
[----:B------:R-:W-:Y:S01]  /*18a0*/  MOV R7, R115 ;  /* 0x0000007300077202 */ /* 0x000fe20000000f00 */
[----:B------:R-:W-:Y:S02]  /*18b0*/  IMAD.MOV.U32 R5, RZ, RZ, R99 ;  /* 0x000000ffff057224 */ /* 0x000fe400078e0063 */
[----:B------:R-:W-:Y:S02]  /*18c0*/  IMAD.MOV.U32 R6, RZ, RZ, R113 ;  /* 0x000000ffff067224 */ /* 0x000fe400078e0071 */
[----:B--2---:R-:W-:Y:S02]  /*18d0*/  IMAD.MOV.U32 R8, RZ, RZ, R101 ;  /* 0x000000ffff087224 */ /* 0x004fe400078e0065 */
[----:B------:R-:W-:-:S02]  /*18e0*/  IMAD.MOV.U32 R9, RZ, RZ, R103 ;  /* 0x000000ffff097224 */ /* 0x000fc400078e0067 */
[----:B------:R-:W-:Y:S02]  /*18f0*/  IMAD.MOV.U32 R10, RZ, RZ, R117 ;  /* 0x000000ffff0a7224 */ /* 0x000fe400078e0075 */
[----:B------:R-:W-:Y:S02]  /*1900*/  IMAD.MOV.U32 R11, RZ, RZ, R119 ;  /* 0x000000ffff0b7224 */ /* 0x000fe400078e0077 */
[----:B---3--:R-:W-:Y:S01]  /*1910*/  IMAD.SHL.U32 R16, R207, 0x80, RZ ;  /* 0x00000080cf107824 */ /* 0x008fe200078e00ff */
[----:B------:R-:W-:Y:S01]  /*1920*/  LEA.HI.X R13, R162, R155, RZ, 0x2, P0 ;  /* 0x0000009ba20d7211 */ /* 0x000fe200000f14ff */
[----:B------:R-:W-:Y:S01]  /*1930*/  IMAD.SHL.U32 R18, R205, 0x80, RZ ;  /* 0x00000080cd127824 */ /* 0x000fe200078e00ff */
[----:B0-----:R-:W-:Y:S01]  /*1940*/  SHF.L.U32 R20, R199, 0x7, RZ ;  /* 0x00000007c7147819 */ /* 0x001fe200000006ff */
[----:B------:R-:W-:Y:S01]  /*1950*/  IMAD.SHL.U32 R94, R201, 0x80, RZ ;  /* 0x00000080c95e7824 */ /* 0x000fe200078e00ff */
[-C--:B------:R-:W-:Y:S01]  /*1960*/  LEA R194, P0, R205, R154.reuse, 0x9 ;  /* 0x0000009acdc27211 */ /* 0x080fe200078048ff */
[----:B------:R-:W-:Y:S01]  /*1970*/  IMAD.SHL.U32 R22, R197, 0x80, RZ ;  /* 0x00000080c5167824 */ /* 0x000fe200078e00ff */
[-C--:B------:R-:W-:Y:S01]  /*1980*/  LEA R114, P2, R201, R154.reuse, 0x9 ;  /* 0x0000009ac9727211 */ /* 0x080fe200078448ff */
[----:B------:R0:W-:Y:S01]  /*1990*/  STS.128 [R3+UR16+0x1000], R88 ;  /* 0x0010005803007988 */ /* 0x0001e20008000c10 */
[----:B------:R-:W-:-:S02]  /*19a0*/  LEA R104, P3, R199, R154, 0x9 ;  /* 0x0000009ac7687211 */ /* 0x000fc400078648ff */
[-C--:B------:R-:W-:Y:S01]  /*19b0*/  LEA.HI.X R209, R158, R155.reuse, RZ, 0x2, P4 ;  /* 0x0000009b9ed17211 */ /* 0x080fe200020f14ff */
[----:B------:R1:W-:Y:S01]  /*19c0*/  STS.128 [R3+UR16+0x2000], R4 ;  /* 0x0020000403007988 */ /* 0x0003e20008000c10 */
[-C--:B------:R-:W-:Y:S02]  /*19d0*/  LEA R112, P4, R197, R154.reuse, 0x9 ;  /* 0x0000009ac5707211 */ /* 0x080fe400078848ff */
[-C--:B------:R-:W-:Y:S01]  /*19e0*/  LEA.HI.X R207, R14, R155.reuse, RZ, 0x2, P5 ;  /* 0x0000009b0ecf7211 */ /* 0x080fe200028f14ff */
[----:B------:R2:W-:Y:S01]  /*19f0*/  STS.128 [R3+UR16+0x3000], R8 ;  /* 0x0030000803007988 */ /* 0x0005e20008000c10 */
[-C--:B------:R-:W-:Y:S01]  /*1a00*/  LEA.HI.X R205, R16, R155.reuse, RZ, 0x2, P6 ;  /* 0x0000009b10cd7211 */ /* 0x080fe200030f14ff */
[----:B------:R-:W-:Y:S01]  /*1a10*/  IMAD.SHL.U32 R116, R187, 0x80, RZ ;  /* 0x00000080bb747824 */ /* 0x000fe200078e00ff */
[-C--:B------:R-:W-:Y:S01]  /*1a20*/  LEA R100, P5, R195, R154.reuse, 0x9 ;  /* 0x0000009ac3647211 */ /* 0x080fe200078a48ff */
[----:B------:R-:W-:Y:S01]  /*1a30*/  IMAD.SHL.U32 R118, R185, 0x80, RZ ;  /* 0x00000080b9767824 */ /* 0x000fe200078e00ff */
[----:B------:R-:W-:Y:S01]  /*1a40*/  LEA R110, P6, R193, R154, 0x9 ;  /* 0x0000009ac16e7211 */ /* 0x000fe200078c48ff */
[----:B------:R-:W-:Y:S01]  /*1a50*/  IMAD.SHL.U32 R162, R183, 0x80, RZ ;  /* 0x00000080b7a27824 */ /* 0x000fe200078e00ff */
[-C--:B------:R-:W-:Y:S01]  /*1a60*/  LEA.HI.X R115, R94, R155.reuse, RZ, 0x2, P2 ;  /* 0x0000009b5e737211 */ /* 0x080fe200010f14ff */
[----:B0-----:R-:W-:Y:S01]  /*1a70*/  IMAD.SHL.U32 R90, R195, 0x80, RZ ;  /* 0x00000080c35a7824 */ /* 0x001fe200078e00ff */
[----:B------:R-:W-:-:S02]  /*1a80*/  LEA.HI.X R195, R18, R155, RZ, 0x2, P0 ;  /* 0x0000009b12c37211 */ /* 0x000fc400000f14ff */
[-C--:B------:R-:W-:Y:S01]  /*1a90*/  LEA.HI.X R105, R20, R155.reuse, RZ, 0x2, P3 ;  /* 0x0000009b14697211 */ /* 0x080fe200018f14ff */
[----:B-1----:R-:W-:Y:S01]  /*1aa0*/  IMAD.SHL.U32 R4, R193, 0x80, RZ ;  /* 0x00000080c1047824 */ /* 0x002fe200078e00ff */
[----:B------:R-:W-:Y:S01]  /*1ab0*/  LEA.HI.X R193, R92, R155, RZ, 0x2, P1 ;  /* 0x0000009b5cc17211 */ /* 0x000fe200008f14ff */
[----:B------:R-:W-:Y:S01]  /*1ac0*/  IMAD.SHL.U32 R6, R191, 0x80, RZ ;  /* 0x00000080bf067824 */ /* 0x000fe200078e00ff */
[----:B------:R-:W-:Y:S02]  /*1ad0*/  SHF.L.U32 R98, R189, 0x7, RZ ;  /* 0x00000007bd627819 */ /* 0x000fe400000006ff */
[-C--:B------:R-:W-:Y:S02]  /*1ae0*/  LEA R96, P0, R191, R154.reuse, 0x9 ;  /* 0x0000009abf607211 */ /* 0x080fe400078048ff */
[-C--:B------:R-:W-:Y:S02]  /*1af0*/  LEA R108, P1, R189, R154.reuse, 0x9 ;  /* 0x0000009abd6c7211 */ /* 0x080fe400078248ff */
[----:B------:R-:W-:-:S02]  /*1b00*/  LEA R88, P2, R187, R154, 0x9 ;  /* 0x0000009abb587211 */ /* 0x000fc400078448ff */
[-C--:B------:R-:W-:Y:S02]  /*1b10*/  LEA R106, P3, R185, R154.reuse, 0x9 ;  /* 0x0000009ab96a7211 */ /* 0x080fe400078648ff */
[-C--:B------:R-:W-:Y:S02]  /*1b20*/  LEA.HI.X R113, R22, R155.reuse, RZ, 0x2, P4 ;  /* 0x0000009b16717211 */ /* 0x080fe400020f14ff */
[----:B------:R-:W-:Y:S02]  /*1b30*/  LEA R18, P4, R183, R154, 0x9 ;  /* 0x0000009ab7127211 */ /* 0x000fe400078848ff */
[-C--:B------:R-:W-:Y:S02]  /*1b40*/  LEA.HI.X R101, R90, R155.reuse, RZ, 0x2, P5 ;  /* 0x0000009b5a657211 */ /* 0x080fe400028f14ff */
[-C--:B------:R-:W-:Y:S02]  /*1b50*/  LEA.HI.X R111, R4, R155.reuse, RZ, 0x2, P6 ;  /* 0x0000009b046f7211 */ /* 0x080fe400030f14ff */
[----:B------:R-:W-:-:S02]  /*1b60*/  LEA.HI.X R97, R6, R155, RZ, 0x2, P0 ;  /* 0x0000009b06617211 */ /* 0x000fc400000f14ff */
[-C--:B------:R-:W-:Y:S02]  /*1b70*/  LEA.HI.X R109, R98, R155.reuse, RZ, 0x2, P1 ;  /* 0x0000009b626d7211 */ /* 0x080fe400008f14ff */
[-C--:B------:R-:W-:Y:S02]  /*1b80*/  LEA.HI.X R89, R116, R155.reuse, RZ, 0x2, P2 ;  /* 0x0000009b74597211 */ /* 0x080fe400010f14ff */
[----:B------:R-:W-:Y:S02]  /*1b90*/  LEA.HI.X R107, R118, R155, RZ, 0x2, P3 ;  /* 0x0000009b766b7211 */ /* 0x000fe400018f14ff */
[-C--:B------:R-:W-:Y:S02]  /*1ba0*/  LEA R102, P5, R181, R154.reuse, 0x9 ;  /* 0x0000009ab5667211 */ /* 0x080fe400078a48ff */
[-C--:B--2---:R-:W-:Y:S02]  /*1bb0*/  LEA R10, P6, R179, R154.reuse, 0x9 ;  /* 0x0000009ab30a7211 */ /* 0x084fe400078c48ff */
[----:B------:R-:W-:-:S02]  /*1bc0*/  LEA R8, P0, R177, R154, 0x9 ;  /* 0x0000009ab1087211 */ /* 0x000fc400078048ff */
[-C--:B------:R-:W-:Y:S02]  /*1bd0*/  LEA R98, P1, R175, R154.reuse, 0x9 ;  /* 0x0000009aaf627211 */ /* 0x080fe400078248ff */
[-C--:B------:R-:W-:Y:S02]  /*1be0*/  LEA R94, P2, R173, R154.reuse, 0x9 ;  /* 0x0000009aad5e7211 */ /* 0x080fe400078448ff */
[-C--:B------:R-:W-:Y:S02]  /*1bf0*/  LEA R92, P3, R171, R154.reuse, 0x9 ;  /* 0x0000009aab5c7211 */ /* 0x080fe400078648ff */
[-C--:B------:R-:W-:Y:S02]  /*1c00*/  LEA.HI.X R19, R162, R155.reuse, RZ, 0x2, P4 ;  /* 0x0000009ba2137211 */ /* 0x080fe400020f14ff */
[----:B------:R-:W-:Y:S01]  /*1c10*/  LEA R90, P4, R169, R154, 0x9 ;  /* 0x0000009aa95a7211 */ /* 0x000fe200078848ff */
[----:B------:R-:W-:Y:S01]  /*1c20*/  IMAD.SHL.U32 R116, R153, 0x80, RZ ;  /* 0x0000008099747824 */ /* 0x000fe200078e00ff */
[----:B------:R-:W-:-:S02]  /*1c30*/  LEA.HI.X R103, R164, R155, RZ, 0x2, P5 ;  /* 0x0000009ba4677211 */ /* 0x000fc400028f14ff */
[-C--:B------:R-:W-:Y:S02]  /*1c40*/  LEA.HI.X R11, R166, R155.reuse, RZ, 0x2, P6 ;  /* 0x0000009ba60b7211 */ /* 0x080fe400030f14ff */
[-C--:B------:R-:W-:Y:S02]  /*1c50*/  LEA.HI.X R9, R168, R155.reuse, RZ, 0x2, P0 ;  /* 0x0000009ba8097211 */ /* 0x080fe400000f14ff */
[-C--:B------:R-:W-:Y:S01]  /*1c60*/  LEA.HI.X R99, R170, R155.reuse, RZ, 0x2, P1 ;  /* 0x0000009baa637211 */ /* 0x080fe200008f14ff */
[----:B------:R-:W-:Y:S01]  /*1c70*/  BAR.SYNC.DEFER_BLOCKING 0x0 ;  /* 0x0000000000007b1d */ /* 0x000fe20000010000 */
[-C--:B------:R-:W-:Y:S02]  /*1c80*/  LEA.HI.X R95, R172, R155.reuse, RZ, 0x2, P2 ;  /* 0x0000009bac5f7211 */ /* 0x080fe400010f14ff */
[----:B------:R-:W-:Y:S02]  /*1c90*/  LEA.HI.X R93, R174, R155, RZ, 0x2, P3 ;  /* 0x0000009bae5d7211 */ /* 0x000fe400018f14ff */
[----:B------:R-:W-:-:S02]  /*1ca0*/  LEA R22, P5, R167, R154, 0x9 ;  /* 0x0000009aa7167211 */ /* 0x000fc400078a48ff */
[-C--:B------:R-:W-:Y:S02]  /*1cb0*/  LEA R20, P6, R165, R154.reuse, 0x9 ;  /* 0x0000009aa5147211 */ /* 0x080fe400078c48ff */
[-C--:B------:R-:W-:Y:S02]  /*1cc0*/  LEA R16, P0, R163, R154.reuse, 0x9 ;  /* 0x0000009aa3107211 */ /* 0x080fe400078048ff */
[-C--:B------:R-:W-:Y:S02]  /*1cd0*/  LEA R14, P1, R161, R154.reuse, 0x9 ;  /* 0x0000009aa10e7211 */ /* 0x080fe400078248ff */
[-C--:B------:R-:W-:Y:S02]  /*1ce0*/  LEA R4, P2, R159, R154.reuse, 0x9 ;  /* 0x0000009a9f047211 */ /* 0x080fe400078448ff */
[----:B------:R-:W-:Y:S02]  /*1cf0*/  LEA R6, P3, R157, R154, 0x9 ;  /* 0x0000009a9d067211 */ /* 0x000fe400078648ff */
[----:B------:R-:W-:-:S02]  /*1d00*/  LEA.HI.X R91, R176, R155, RZ, 0x2, P4 ;  /* 0x0000009bb05b7211 */ /* 0x000fc400020f14ff */
[----:B------:R-:W-:Y:S02]  /*1d10*/  LEA R154, P4, R153, R154, 0x9 ;  /* 0x0000009a999a7211 */ /* 0x000fe400078848ff */
[-C--:B------:R-:W-:Y:S02]  /*1d20*/  LEA.HI.X R23, R178, R155.reuse, RZ, 0x2, P5 ;  /* 0x0000009bb2177211 */ /* 0x080fe400028f14ff */
[-C--:B------:R-:W-:Y:S01]  /*1d30*/  LEA.HI.X R21, R180, R155.reuse, RZ, 0x2, P6 ;  /* 0x0000009bb4157211 */ /* 0x080fe200030f14ff */
[----:B------:R-:W-:Y:S01]  /*1d40*/  IMAD.WIDE.U32 R214, R152, 0x4, R12 ;  /* 0x0000000498d67825 */ /* 0x000fe200078e000c */
[-C--:B------:R-:W-:Y:S01]  /*1d50*/  LEA.HI.X R17, R182, R155.reuse, RZ, 0x2, P0 ;  /* 0x0000009bb6117211 */ /* 0x080fe200000f14ff */
[----:B------:R-:W0:Y:S01]  /*1d60*/  LDS.128 R176, [R0+UR16] ;  /* 0x0000001000b07984 */ /* 0x000e220008000c00 */
[-C--:B------:R-:W-:Y:S02]  /*1d70*/  LEA.HI.X R15, R184, R155.reuse, RZ, 0x2, P1 ;  /* 0x0000009bb80f7211 */ /* 0x080fe400008f14ff */
[-C--:B------:R-:W-:Y:S01]  /*1d80*/  LEA.HI.X R5, R186, R155.reuse, RZ, 0x2, P2 ;  /* 0x0000009bba057211 */ /* 0x080fe200010f14ff */
[----:B------:R-:W-:Y:S01]  /*1d90*/  IMAD.WIDE.U32 R208, R152, 0x4, R208 ;  /* 0x0000000498d07825 */ /* 0x000fe200078e00d0 */
[-C--:B------:R-:W-:Y:S01]  /*1da0*/  LEA.HI.X R7, R188, R155.reuse, RZ, 0x2, P3 ;  /* 0x0000009bbc077211 */ /* 0x080fe200018f14ff */
[----:B------:R-:W-:Y:S01]  /*1db0*/  LDS.128 R172, [R0+UR16+0x200] ;  /* 0x0002001000ac7984 */ /* 0x000fe20008000c00 */
[----:B------:R-:W-:Y:S01]  /*1dc0*/  LEA.HI.X R155, R116, R155, RZ, 0x2, P4 ;  /* 0x0000009b749b7211 */ /* 0x000fe200020f14ff */
[----:B------:R-:W-:-:S02]  /*1dd0*/  IMAD.WIDE.U32 R12, R152, 0x4, R4 ;  /* 0x00000004980c7825 */ /* 0x000fc400078e0004 */
[----:B------:R-:W-:Y:S02]  /*1de0*/  LDS.128 R168, [R0+UR16+0x400] ;  /* 0x0004001000a87984 */ /* 0x000fe40008000c00 */
[C---:B------:R-:W-:Y:S02]  /*1df0*/  IMAD.WIDE.U32 R206, R152.reuse, 0x4, R206 ;  /* 0x0000000498ce7825 */ /* 0x040fe400078e00ce */
[----:B------:R-:W-:Y:S02]  /*1e00*/  LDS.128 R164, [R0+UR16+0x600] ;  /* 0x0006001000a47984 */ /* 0x000fe40008000c00 */
[C---:B------:R-:W-:Y:S02]  /*1e10*/  IMAD.WIDE.U32 R204, R152.reuse, 0x4, R204 ;  /* 0x0000000498cc7825 */ /* 0x040fe400078e00cc */
[----:B------:R-:W-:Y:S02]  /*1e20*/  LDS.128 R160, [R0+UR16+0x800] ;  /* 0x0008001000a07984 */ /* 0x000fe40008000c00 */
[----:B------:R-:W-:-:S02]  /*1e30*/  IMAD.WIDE.U32 R194, R152, 0x4, R194 ;  /* 0x0000000498c27825 */ /* 0x000fc400078e00c2 */
[----:B------:R-:W-:Y:S02]  /*1e40*/  LDS.128 R156, [R0+UR16+0xa00] ;  /* 0x000a0010009c7984 */ /* 0x000fe40008000c00 */
[C---:B------:R-:W-:Y:S02]  /*1e50*/  IMAD.WIDE.U32 R192, R152.reuse, 0x4, R192 ;  /* 0x0000000498c07825 */ /* 0x040fe400078e00c0 */
[----:B------:R-:W-:Y:S02]  /*1e60*/  LDS.128 R116, [R0+UR16+0xc00] ;  /* 0x000c001000747984 */ /* 0x000fe40008000c00 */
[----:B------:R-:W-:-:S04]  /*1e70*/  IMAD.WIDE.U32 R114, R152, 0x4, R114 ;  /* 0x0000000498727825 */ /* 0x000fc800078e0072 */
        /* <DEDUP_REMOVED lines=21> */
[----:B------:R-:W-:Y:S02]  /*1fd0*/  IMAD.WIDE.U32 R4, R152, 0x4, R154 ;  /* 0x0000000498047825 */ /* 0x000fe400078e009a */
[----:B------:R-:W-:Y:S01]  /*1fe0*/  LDS.128 R152, [R0+UR16+0xe00] ;  /* 0x000e001000987984 */ /* 0x000fe20008000c00 */
[----:B------:R-:W-:Y:S01]  /*1ff0*/  MOV R196, R36 ;  /* 0x0000002400c47202 */ /* 0x000fe20000000f00 */
[----:B------:R-:W-:Y:S02]  /*2000*/  IMAD.MOV.U32 R180, RZ, RZ, R24 ;  /* 0x000000ffffb47224 */ /* 0x000fe400078e0018 */
[----:B------:R-:W-:Y:S02]  /*2010*/  IMAD.MOV.U32 R184, RZ, RZ, R28 ;  /* 0x000000ffffb87224 */ /* 0x000fe400078e001c */
[----:B------:R-:W-:Y:S01]  /*2020*/  IMAD.MOV.U32 R188, RZ, RZ, R32 ;  /* 0x000000ffffbc7224 */ /* 0x000fe200078e0020 */
[----:B------:R-:W-:Y:S01]  /*2030*/  MOV R182, R40 ;  /* 0x0000002800b67202 */ /* 0x000fe20000000f00 */
[----:B------:R-:W-:Y:S01]  /*2040*/  IMAD.MOV.U32 R24, RZ, RZ, R25 ;  /* 0x000000ffff187224 */ /* 0x000fe200078e0019 */
[----:B------:R-:W-:Y:S01]  /*2050*/  MOV R187, R46 ;  /* 0x0000002e00bb7202 */ /* 0x000fe20000000f00 */
[----:B------:R-:W-:Y:S01]  /*2060*/  IMAD.MOV.U32 R28, RZ, RZ, R29 ;  /* 0x000000ffff1c7224 */ /* 0x000fe200078e001d */
[----:B------:R-:W-:Y:S01]  /*2070*/  MOV R25, R27 ;  /* 0x0000001b00197202 */ /* 0x000fe20000000f00 */
[----:B------:R-:W-:-:S02]  /*2080*/  IMAD.MOV.U32 R32, RZ, RZ, R33 ;  /* 0x000000ffff207224 */ /* 0x000fc400078e0021 */
[----:B------:R-:W-:Y:S02]  /*2090*/  IMAD.MOV.U32 R36, RZ, RZ, R37 ;  /* 0x000000ffff247224 */ /* 0x000fe400078e0025 */
[----:B------:R-:W-:Y:S02]  /*20a0*/  IMAD.MOV.U32 R181, RZ, RZ, R26 ;  /* 0x000000ffffb57224 */ /* 0x000fe400078e001a */
[----:B------:R-:W-:Y:S01]  /*20b0*/  IMAD.MOV.U32 R183, RZ, RZ, R42 ;  /* 0x000000ffffb77224 */ /* 0x000fe200078e002a */
[----:B------:R-:W-:Y:S01]  /*20c0*/  BAR.SYNC.DEFER_BLOCKING 0x0 ;  /* 0x0000000000007b1d */ /* 0x000fe20000010000 */
[----:B------:R-:W-:Y:S01]  /*20d0*/  IMAD.MOV.U32 R185, RZ, RZ, R30 ;  /* 0x000000ffffb97224 */ /* 0x000fe200078e001e */
[----:B------:R-:W-:Y:S01]  /*20e0*/  MOV R30, R45 ;  /* 0x0000002d001e7202 */ /* 0x000fe20000000f00 */
[----:B------:R-:W-:Y:S02]  /*20f0*/  IMAD.MOV.U32 R186, RZ, RZ, R44 ;  /* 0x000000ffffba7224 */ /* 0x000fe400078e002c */
        /* <DEDUP_REMOVED lines=11> */
[----:B------:R-:W-:Y:S02]  /*21b0*/  IMAD.MOV.U32 R27, RZ, RZ, R43 ;  /* 0x000000ffff1b7224 */ /* 0x000fe400078e002b */
[----:B------:R-:W-:Y:S02]  /*21c0*/  IMAD.MOV.U32 R31, RZ, RZ, R47 ;  /* 0x000000ffff1f7224 */ /* 0x000fe400078e002f */
[----:B------:R-:W-:-:S02]  /*21d0*/  IMAD.MOV.U32 R34, RZ, RZ, R49 ;  /* 0x000000ffff227224 */ /* 0x000fc400078e0031 */
[----:B------:R-:W-:Y:S02]  /*21e0*/  IMAD.MOV.U32 R38, RZ, RZ, R53 ;  /* 0x000000ffff267224 */ /* 0x000fe400078e0035 */
[----:B------:R-:W-:Y:S01]  /*21f0*/  IMAD.MOV.U32 R39, RZ, RZ, R55 ;  /* 0x000000ffff277224 */ /* 0x000fe200078e0037 */
[----:B------:R-:W-:Y:S04]  /*2200*/  STS.128 [R2+UR16], R180 ;  /* 0x000000b402007988 */ /* 0x000fe80008000c10 */
[----:B------:R-:W-:Y:S04]  /*2210*/  STS.128 [R2+UR16+0x1000], R184 ;  /* 0x001000b802007988 */ /* 0x000fe80008000c10 */
[----:B------:R-:W-:Y:S04]  /*2220*/  STS.128 [R2+UR16+0x2000], R188 ;  /* 0x002000bc02007988 */ /* 0x000fe80008000c10 */
[----:B------:R1:W-:Y:S04]  /*2230*/  STS.128 [R2+UR16+0x3000], R196 ;  /* 0x003000c402007988 */ /* 0x0003e80008000c10 */
[----:B------:R-:W-:Y:S04]  /*2240*/  STS.128 [R3+UR16], R24 ;  /* 0x0000001803007988 */ /* 0x000fe80008000c10 */
[----:B------:R-:W-:Y:S04]  /*2250*/  STS.128 [R3+UR16+0x1000], R28 ;  /* 0x0010001c03007988 */ /* 0x000fe80008000c10 */
[----:B------:R-:W-:Y:S04]  /*2260*/  STS.128 [R3+UR16+0x2000], R32 ;  /* 0x0020002003007988 */ /* 0x000fe80008000c10 */
[----:B------:R-:W-:Y:S01]  /*2270*/  STS.128 [R3+UR16+0x3000], R36 ;  /* 0x0030002403007988 */ /* 0x000fe20008000c10 */
[----:B------:R-:W-:Y:S01]  /*2280*/  BAR.SYNC.DEFER_BLOCKING 0x0 ;  /* 0x0000000000007b1d */ /* 0x000fe20000010000 */
[----:B-1----:R-:W-:Y:S01]  /*2290*/  IMAD.MOV.U32 R196, RZ, RZ, R132 ;  /* 0x000000ffffc47224 */ /* 0x002fe200078e0084 */
[----:B------:R-:W-:Y:S01]  /*22a0*/  MOV R180, R120 ;  /* 0x0000007800b47202 */ /* 0x000fe20000000f00 */
[----:B------:R-:W-:Y:S01]  /*22b0*/  IMAD.MOV.U32 R183, RZ, RZ, R138 ;  /* 0x000000ffffb77224 */ /* 0x000fe200078e008a */
[----:B------:R-:W-:Y:S01]  /*22c0*/  MOV R185, R126 ;  /* 0x0000007e00b97202 */ /* 0x000fe20000000f00 */
[----:B------:R-:W-:Y:S01]  /*22d0*/  IMAD.MOV.U32 R203, RZ, RZ, R139 ;  /* 0x000000ffffcb7224 */ /* 0x000fe200078e008b */
[----:B------:R-:W-:Y:S04]  /*22e0*/  LDS.128 R36, [R0+UR16] ;  /* 0x0000001000247984 */ /* 0x000fe80008000c00 */
[----:B------:R-:W-:Y:S04]  /*22f0*/  LDS.128 R52, [R0+UR16+0x200] ;  /* 0x0002001000347984 */ /* 0x000fe80008000c00 */
[----:B------:R-:W-:Y:S04]  /*2300*/  LDS.128 R48, [R0+UR16+0x400] ;  /* 0x0004001000307984 */ /* 0x000fe80008000c00 */
[----:B------:R-:W-:Y:S04]  /*2310*/  LDS.128 R44, [R0+UR16+0x600] ;  /* 0x00060010002c7984 */ /* 0x000fe80008000c00 */
[----:B------:R-:W-:Y:S04]  /*2320*/  LDS.128 R40, [R0+UR16+0x800] ;  /* 0x0008001000287984 */ /* 0x000fe80008000c00 */
[----:B------:R-:W-:Y:S04]  /*2330*/  LDS.128 R32, [R0+UR16+0xa00] ;  /* 0x000a001000207984 */ /* 0x000fe80008000c00 */
[----:B------:R-:W-:Y:S04]  /*2340*/  LDS.128 R28, [R0+UR16+0xc00] ;  /* 0x000c0010001c7984 */ /* 0x000fe80008000c00 */
[----:B------:R-:W-:Y:S01]  /*2350*/  LDS.128 R24, [R0+UR16+0xe00] ;  /* 0x000e001000187984 */ /* 0x000fe20008000c00 */
[----:B------:R-:W-:Y:S01]  /*2360*/  IMAD.MOV.U32 R132, RZ, RZ, R133 ;  /* 0x000000ffff847224 */ /* 0x000fe200078e0085 */
[----:B------:R-:W-:Y:S01]  /*2370*/  MOV R190, R144 ;  /* 0x0000009000be7202 */ /* 0x000fe20000000f00 */
[----:B------:R-:W-:Y:S01]  /*2380*/  IMAD.MOV.U32 R181, RZ, RZ, R122 ;  /* 0x000000ffffb57224 */ /* 0x000fe200078e007a */
[----:B------:R-:W-:Y:S01]  /*2390*/  MOV R199, R150 ;  /* 0x0000009600c77202 */ /* 0x000fe20000000f00 */
        /* <DEDUP_REMOVED lines=9> */
[----:B------:R-:W-:Y:S01]  /*2430*/  IMAD.MOV.U32 R197, RZ, RZ, R134 ;  /* 0x000000ffffc57224 */ /* 0x000fe200078e0086 */
[----:B------:R-:W-:Y:S01]  /*2440*/  MOV R134, R149 ;  /* 0x0000009500867202 */ /* 0x000fe20000000f00 */
[----:B------:R-:W-:-:S02]  /*2450*/  IMAD.MOV.U32 R198, RZ, RZ, R148 ;  /* 0x000000ffffc67224 */ /* 0x000fc400078e0094 */
[----:B------:R-:W-:Y:S02]  /*2460*/  IMAD.MOV.U32 R202, RZ, RZ, R137 ;  /* 0x000000ffffca7224 */ /* 0x000fe400078e0089 */
[----:B------:R-:W-:Y:S01]  /*2470*/  IMAD.MOV.U32 R138, RZ, RZ, R141 ;  /* 0x000000ffff8a7224 */ /* 0x000fe200078e008d */
[----:B------:R-:W-:Y:S01]  /*2480*/  MOV R141, R131 ;  /* 0x00000083008d7202 */ /* 0x000fe20000000f00 */
[----:B------:R-:W-:Y:S02]  /*2490*/  IMAD.MOV.U32 R139, RZ, RZ, R143 ;  /* 0x000000ffff8b7224 */ /* 0x000fe400078e008f */
[----:B------:R-:W-:Y:S02]  /*24a0*/  IMAD.MOV.U32 R133, RZ, RZ, R135 ;  /* 0x000000ffff857224 */ /* 0x000fe400078e0087 */
[----:B------:R-:W-:Y:S02]  /*24b0*/  IMAD.MOV.U32 R200, RZ, RZ, R121 ;  /* 0x000000ffffc87224 */ /* 0x000fe400078e0079 */
[----:B------:R-:W-:-:S02]  /*24c0*/  IMAD.MOV.U32 R201, RZ, RZ, R123 ;  /* 0x000000ffffc97224 */ /* 0x000fc400078e007b */
[----:B------:R-:W-:Y:S02]  /*24d0*/  IMAD.MOV.U32 R137, RZ, RZ, R127 ;  /* 0x000000ffff897224 */ /* 0x000fe400078e007f */
[----:B------:R-:W-:Y:S02]  /*24e0*/  IMAD.MOV.U32 R140, RZ, RZ, R129 ;  /* 0x000000ffff8c7224 */ /* 0x000fe400078e0081 */
[----:B------:R-:W-:Y:S02]  /*24f0*/  IMAD.MOV.U32 R142, RZ, RZ, R145 ;  /* 0x000000ffff8e7224 */ /* 0x000fe400078e0091 */
        /* <DEDUP_REMOVED lines=11> */
[----:B------:R-:W-:Y:S01]  /*25b0*/  IMAD.MOV.U32 R120, RZ, RZ, R56 ;  /* 0x000000ffff787224 */ /* 0x000fe200078e0038 */
[----:B------:R-:W-:Y:S01]  /*25c0*/  MOV R128, R64 ;  /* 0x0000004000807202 */ /* 0x000fe20000000f00 */
[----:B------:R-:W-:-:S02]  /*25d0*/  IMAD.MOV.U32 R124, RZ, RZ, R60 ;  /* 0x000000ffff7c7224 */ /* 0x000fc400078e003c */
[----:B-1----:R-:W-:Y:S01]  /*25e0*/  IMAD.MOV.U32 R196, RZ, RZ, R68 ;  /* 0x000000ffffc47224 */ /* 0x002fe200078e0044 */
[----:B------:R-:W1:Y:S04]  /*25f0*/  LDS.128 R132, [R0+UR16] ;  /* 0x0000001000847984 */ /* 0x000e680008000c00 */
[----:B------:R-:W2:Y:S04]  /*2600*/  LDS.128 R136, [R0+UR16+0x200] ;  /* 0x0002001000887984 */ /* 0x000ea80008000c00 */
[----:B------:R-:W3:Y:S04]  /*2610*/  LDS.128 R140, [R0+UR16+0x400] ;  /* 0x00040010008c7984 */ /* 0x000ee80008000c00 */
[----:B------:R-:W4:Y:S04]  /*2620*/  LDS.128 R144, [R0+UR16+0x600] ;  /* 0x0006001000907984 */ /* 0x000f280008000c00 */
[----:B------:R-:W5:Y:S04]  /*2630*/  LDS.128 R148, [R0+UR16+0x800] ;  /* 0x0008001000947984 */ /* 0x000f680008000c00 */
[----:B------:R-:W5:Y:S04]  /*2640*/  LDS.128 R180, [R0+UR16+0xa00] ;  /* 0x000a001000b47984 */ /* 0x000f680008000c00 */
[----:B------:R-:W5:Y:S04]  /*2650*/  LDS.128 R184, [R0+UR16+0xc00] ;  /* 0x000c001000b87984 */ /* 0x000f680008000c00 */
[----:B------:R-:W5:Y:S01]  /*2660*/  LDS.128 R188, [R0+UR16+0xe00] ;  /* 0x000e001000bc7984 */ /* 0x000f620008000c00 */
[----:B------:R-:W-:Y:S01]  /*2670*/  IMAD.MOV.U32 R56, RZ, RZ, R57 ;  /* 0x000000ffff387224 */ /* 0x000fe200078e0039 */
[----:B------:R-:W-:Y:S01]  /*2680*/  MOV R68, R69 ;  /* 0x0000004500447202 */ /* 0x000fe20000000f00 */
[----:B------:R-:W-:Y:S01]  /*2690*/  IMAD.MOV.U32 R60, RZ, RZ, R61 ;  /* 0x000000ffff3c7224 */ /* 0x000fe200078e003d */
[----:B------:R-:W-:Y:S01]  /*26a0*/  MOV R123, R74 ;  /* 0x0000004a007b7202 */ /* 0x000fe20000000f00 */
[----:B------:R-:W-:Y:S01]  /*26b0*/  IMAD.MOV.U32 R64, RZ, RZ, R65 ;  /* 0x000000ffff407224 */ /* 0x000fe200078e0041 */
[----:B------:R-:W-:Y:S01]  /*26c0*/  MOV R197, R70 ;  /* 0x0000004600c57202 */ /* 0x000fe20000000f00 */
[----:B------:R-:W-:Y:S01]  /*26d0*/  IMAD.MOV.U32 R121, RZ, RZ, R58 ;  /* 0x000000ffff797224 */ /* 0x000fe200078e003a */
[----:B------:R-:W-:Y:S01]  /*26e0*/  MOV R58, R73 ;  /* 0x00000049003a7202 */ /* 0x000fe20000000f00 */
[----:B------:R-:W-:Y:S01]  /*26f0*/  IMAD.MOV.U32 R122, RZ, RZ, R72 ;  /* 0x000000ffff7a7224 */ /* 0x000fe200078e0048 */
[----:B------:R-:W-:Y:S01]  /*2700*/  BAR.SYNC.DEFER_BLOCKING 0x0 ;  /* 0x0000000000007b1d */ /* 0x000fe20000010000 */
[----:B------:R-:W-:-:S02]  /*2710*/  IMAD.MOV.U32 R125, RZ, RZ, R62 ;  /* 0x000000ffff7d7224 */ /* 0x000fc400078e003e */
[----:B------:R-:W-:Y:S02]  /*2720*/  IMAD.MOV.U32 R126, RZ, RZ, R76 ;  /* 0x000000ffff7e7224 */ /* 0x000fe400078e004c */
[----:B------:R-:W-:Y:S02]  /*2730*/  IMAD.MOV.U32 R127, RZ, RZ, R78 ;  /* 0x000000ffff7f7224 */ /* 0x000fe400078e004e */
[----:B------:R-:W-:Y:S02]  /*2740*/  IMAD.MOV.U32 R129, RZ, RZ, R66 ;  /* 0x000000ffff817224 */ /* 0x000fe400078e0042 */
[----:B------:R-:W-:Y:S02]  /*2750*/  IMAD.MOV.U32 R130, RZ, RZ, R80 ;  /* 0x000000ffff827224 */ /* 0x000fe400078e0050 */
[----:B------:R-:W-:Y:S02]  /*2760*/  IMAD.MOV.U32 R131, RZ, RZ, R82 ;  /* 0x000000ffff837224 */ /* 0x000fe400078e0052 */
[----:B------:R-:W-:-:S02]  /*2770*/  IMAD.MOV.U32 R198, RZ, RZ, R84 ;  /* 0x000000ffffc67224 */ /* 0x000fc400078e0054 */
[----:B------:R-:W-:Y:S02]  /*2780*/  IMAD.MOV.U32 R199, RZ, RZ, R86 ;  /* 0x000000ffffc77224 */ /* 0x000fe400078e0056 */
[----:B------:R-:W-:Y:S02]  /*2790*/  IMAD.MOV.U32 R57, RZ, RZ, R59 ;  /* 0x000000ffff397224 */ /* 0x000fe400078e003b */
[----:B------:R-:W-:Y:S01]  /*27a0*/  IMAD.MOV.U32 R61, RZ, RZ, R63 ;  /* 0x000000ffff3d7224 */ /* 0x000fe200078e003f */
[----:B------:R-:W-:Y:S01]  /*27b0*/  MOV R63, R79 ;  /* 0x0000004f003f7202 */ /* 0x000fe20000000f00 */
        /* <DEDUP_REMOVED lines=11> */
[----:B------:R-:W-:Y:S04]  /*2870*/  STS.128 [R2+UR16+0x3000], R196 ;  /* 0x003000c402007988 */ /* 0x000fe80008000c10 */
[----:B------:R-:W-:Y:S04]  /*2880*/  STS.128 [R3+UR16], R56 ;  /* 0x0000003803007988 */ /* 0x000fe80008000c10 */
[----:B------:R-:W-:Y:S04]  /*2890*/  STS.128 [R3+UR16+0x1000], R60 ;  /* 0x0010003c03007988 */ /* 0x000fe80008000c10 */
[----:B------:R-:W-:Y:S04]  /*28a0*/  STS.128 [R3+UR16+0x2000], R64 ;  /* 0x0020004003007988 */ /* 0x000fe80008000c10 */
[----:B------:R-:W-:Y:S01]  /*28b0*/  STS.128 [R3+UR16+0x3000], R68 ;  /* 0x0030004403007988 */ /* 0x000fe20008000c10 */
[----:B------:R-:W-:Y:S06]  /*28c0*/  BAR.SYNC.DEFER_BLOCKING 0x0 ;  /* 0x0000000000007b1d */ /* 0x000fec0000010000 */
[----:B------:R-:W5:Y:S04]  /*28d0*/  LDS.128 R56, [R0+UR16] ;  /* 0x0000001000387984 */ /* 0x000f680008000c00 */
[----:B0-----:R-:W-:Y:S04]  /*28e0*/  STG.E desc[UR18][R214.64], R176 ;  /* 0x000000b0d6007986 */ /* 0x001fe8000c101912 */
[----:B------:R-:W-:Y:S04]  /*28f0*/  STG.E desc[UR18][R214.64+0x80], R178 ;  /* 0x000080b2d6007986 */ /* 0x000fe8000c101912 */
[----:B-1----:R-:W-:Y:S04]  /*2900*/  STG.E desc[UR18][R214.64+0x100], R132 ;  /* 0x00010084d6007986 */ /* 0x002fe8000c101912 */
[----:B------:R-:W-:Y:S04]  /*2910*/  STG.E desc[UR18][R214.64+0x180], R134 ;  /* 0x00018086d6007986 */ /* 0x000fe8000c101912 */
[----:B------:R-:W-:Y:S04]  /*2920*/  STG.E desc[UR18][R212.64], R177 ;  /* 0x000000b1d4007986 */ /* 0x000fe8000c101912 */
[----:B------:R-:W-:Y:S04]  /*2930*/  STG.E desc[UR18][R212.64+0x80], R179 ;  /* 0x000080b3d4007986 */ /* 0x000fe8000c101912 */
[----:B------:R-:W-:Y:S04]  /*2940*/  STG.E desc[UR18][R212.64+0x100], R133 ;  /* 0x00010085d4007986 */ /* 0x000fe8000c101912 */
[----:B------:R-:W-:Y:S04]  /*2950*/  STG.E desc[UR18][R212.64+0x180], R135 ;  /* 0x00018087d4007986 */ /* 0x000fe8000c101912 */
[----:B------:R-:W-:Y:S04]  /*2960*/  STG.E desc[UR18][R210.64], R172 ;  /* 0x000000acd2007986 */ /* 0x000fe8000c101912 */
[----:B------:R-:W-:Y:S04]  /*2970*/  STG.E desc[UR18][R210.64+0x80], R174 ;  /* 0x000080aed2007986 */ /* 0x000fe8000c101912 */
[----:B--2---:R-:W-:Y:S04]  /*2980*/  STG.E desc[UR18][R210.64+0x100], R136 ;  /* 0x00010088d2007986 */ /* 0x004fe8000c101912 */
[----:B------:R-:W-:Y:S04]  /*2990*/  STG.E desc[UR18][R210.64+0x180], R138 ;  /* 0x0001808ad2007986 */ /* 0x000fe8000c101912 */
[----:B------:R-:W-:Y:S04]  /*29a0*/  STG.E desc[UR18][R208.64], R173 ;  /* 0x000000add0007986 */ /* 0x000fe8000c101912 */
[----:B------:R-:W-:Y:S04]  /*29b0*/  STG.E desc[UR18][R208.64+0x80], R175 ;  /* 0x000080afd0007986 */ /* 0x000fe8000c101912 */
[----:B------:R-:W-:Y:S04]  /*29c0*/  STG.E desc[UR18][R208.64+0x100], R137 ;  /* 0x00010089d0007986 */ /* 0x000fe8000c101912 */
[----:B------:R-:W-:Y:S04]  /*29d0*/  STG.E desc[UR18][R208.64+0x180], R139 ;  /* 0x0001808bd0007986 */ /* 0x000fe8000c101912 */
[----:B------:R-:W-:Y:S04]  /*29e0*/  STG.E desc[UR18][R206.64], R168 ;  /* 0x000000a8ce007986 */ /* 0x000fe8000c101912 */
[----:B------:R-:W-:Y:S04]  /*29f0*/  STG.E desc[UR18][R206.64+0x80], R170 ;  /* 0x000080aace007986 */ /* 0x000fe8000c101912 */
[----:B---3--:R-:W-:Y:S04]  /*2a00*/  STG.E desc[UR18][R206.64+0x100], R140 ;  /* 0x0001008cce007986 */ /* 0x008fe8000c101912 */
[----:B------:R-:W-:Y:S04]  /*2a10*/  STG.E desc[UR18][R206.64+0x180], R142 ;  /* 0x0001808ece007986 */ /* 0x000fe8000c101912 */
[----:B------:R-:W-:Y:S04]  /*2a20*/  STG.E desc[UR18][R204.64], R169 ;  /* 0x000000a9cc007986 */ /* 0x000fe8000c101912 */
[----:B------:R-:W-:Y:S04]  /*2a30*/  STG.E desc[UR18][R204.64+0x80], R171 ;  /* 0x000080abcc007986 */ /* 0x000fe8000c101912 */
[----:B------:R-:W-:Y:S04]  /*2a40*/  STG.E desc[UR18][R204.64+0x100], R141 ;  /* 0x0001008dcc007986 */ /* 0x000fe8000c101912 */
[----:B------:R-:W-:Y:S04]  /*2a50*/  STG.E desc[UR18][R204.64+0x180], R143 ;  /* 0x0001808fcc007986 */ /* 0x000fe8000c101912 */
[----:B------:R-:W-:Y:S04]  /*2a60*/  STG.E desc[UR18][R194.64], R164 ;  /* 0x000000a4c2007986 */ /* 0x000fe8000c101912 */
[----:B------:R-:W-:Y:S04]  /*2a70*/  STG.E desc[UR18][R194.64+0x80], R166 ;  /* 0x000080a6c2007986 */ /* 0x000fe8000c101912 */
[----:B----4-:R-:W-:Y:S04]  /*2a80*/  STG.E desc[UR18][R194.64+0x100], R144 ;  /* 0x00010090c2007986 */ /* 0x010fe8000c101912 */
[----:B------:R-:W-:Y:S04]  /*2a90*/  STG.E desc[UR18][R194.64+0x180], R146 ;  /* 0x00018092c2007986 */ /* 0x000fe8000c101912 */
[----:B------:R-:W0:Y:S04]  /*2aa0*/  LDS.128 R60, [R0+UR16+0x200] ;  /* 0x00020010003c7984 */ /* 0x000e280008000c00 */
[----:B------:R-:W-:Y:S04]  /*2ab0*/  STG.E desc[UR18][R192.64], R165 ;  /* 0x000000a5c0007986 */ /* 0x000fe8000c101912 */
[----:B------:R-:W-:Y:S04]  /*2ac0*/  STG.E desc[UR18][R192.64+0x80], R167 ;  /* 0x000080a7c0007986 */ /* 0x000fe8000c101912 */
[----:B------:R-:W-:Y:S04]  /*2ad0*/  STG.E desc[UR18][R192.64+0x100], R145 ;  /* 0x00010091c0007986 */ /* 0x000fe8000c101912 */
[----:B------:R-:W-:Y:S04]  /*2ae0*/  STG.E desc[UR18][R192.64+0x180], R147 ;  /* 0x00018093c0007986 */ /* 0x000fe8000c101912 */
[----:B------:R-:W-:Y:S04]  /*2af0*/  STG.E desc[UR18][R114.64], R160 ;  /* 0x000000a072007986 */ /* 0x000fe8000c101912 */
[----:B------:R-:W-:Y:S04]  /*2b00*/  STG.E desc[UR18][R114.64+0x80], R162 ;  /* 0x000080a272007986 */ /* 0x000fe8000c101912 */
[----:B-----5:R-:W-:Y:S04]  /*2b10*/  STG.E desc[UR18][R114.64+0x100], R148 ;  /* 0x0001009472007986 */ /* 0x020fe8000c101912 */
[----:B------:R-:W-:Y:S04]  /*2b20*/  STG.E desc[UR18][R114.64+0x180], R150 ;  /* 0x0001809672007986 */ /* 0x000fe8000c101912 */
[----:B------:R-:W1:Y:S04]  /*2b30*/  LDS.128 R64, [R0+UR16+0x400] ;  /* 0x0004001000407984 */ /* 0x000e680008000c00 */
[----:B------:R-:W-:Y:S04]  /*2b40*/  STG.E desc[UR18][R104.64], R161 ;  /* 0x000000a168007986 */ /* 0x000fe8000c101912 */
[----:B------:R-:W-:Y:S04]  /*2b50*/  STG.E desc[UR18][R104.64+0x80], R163 ;  /* 0x000080a368007986 */ /* 0x000fe8000c101912 */
[----:B------:R-:W-:Y:S04]  /*2b60*/  STG.E desc[UR18][R104.64+0x100], R149 ;  /* 0x0001009568007986 */ /* 0x000fe8000c101912 */
[----:B------:R-:W-:Y:S04]  /*2b70*/  STG.E desc[UR18][R104.64+0x180], R151 ;  /* 0x0001809768007986 */ /* 0x000fe8000c101912 */
[----:B------:R-:W-:Y:S04]  /*2b80*/  STG.E desc[UR18][R112.64], R156 ;  /* 0x0000009c70007986 */ /* 0x000fe8000c101912 */
[----:B------:R-:W-:Y:S04]  /*2b90*/  STG.E desc[UR18][R112.64+0x80], R158 ;  /* 0x0000809e70007986 */ /* 0x000fe8000c101912 */
[----:B------:R-:W-:Y:S04]  /*2ba0*/  STG.E desc[UR18][R112.64+0x100], R180 ;  /* 0x000100b470007986 */ /* 0x000fe8000c101912 */
[----:B------:R-:W-:Y:S04]  /*2bb0*/  STG.E desc[UR18][R112.64+0x180], R182 ;  /* 0x000180b670007986 */ /* 0x000fe8000c101912 */
[----:B------:R-:W2:Y:S04]  /*2bc0*/  LDS.128 R68, [R0+UR16+0x600] ;  /* 0x0006001000447984 */ /* 0x000ea80008000c00 */
        /* <DEDUP_REMOVED lines=8> */
[----:B------:R-:W3:Y:S04]  /*2c50*/  LDS.128 R72, [R0+UR16+0x800] ;  /* 0x0008001000487984 */ /* 0x000ee80008000c00 */
        /* <DEDUP_REMOVED lines=8> */
[----:B------:R-:W4:Y:S04]  /*2ce0*/  LDS.128 R76, [R0+UR16+0xa00] ;  /* 0x000a0010004c7984 */ /* 0x000f280008000c00 */
        /* <DEDUP_REMOVED lines=8> */
[----:B------:R-:W5:Y:S04]  /*2d70*/  LDS.128 R80, [R0+UR16+0xc00] ;  /* 0x000c001000507984 */ /* 0x000f680008000c00 */
[----:B------:R-:W-:Y:S04]  /*2d80*/  STG.E desc[UR18][R18.64], R37 ;  /* 0x0000002512007986 */ /* 0x000fe8000c101912 */
[----:B------:R-:W-:Y:S04]  /*2d90*/  STG.E desc[UR18][R18.64+0x80], R39 ;  /* 0x0000802712007986 */ /* 0x000fe8000c101912 */
[----:B------:R-:W5:Y:S04]  /*2da0*/  LDS.128 R36, [R0+UR16+0xe00] ;  /* 0x000e001000247984 */ /* 0x000f680008000c00 */
[----:B------:R-:W-:Y:S04]  /*2db0*/  STG.E desc[UR18][R18.64+0x100], R57 ;  /* 0x0001003912007986 */ /* 0x000fe8000c101912 */
[----:B------:R-:W-:Y:S04]  /*2dc0*/  STG.E desc[UR18][R18.64+0x180], R59 ;  /* 0x0001803b12007986 */ /* 0x000fe8000c101912 */
[----:B------:R-:W-:Y:S04]  /*2dd0*/  STG.E desc[UR18][R102.64], R52 ;  /* 0x0000003466007986 */ /* 0x000fe8000c101912 */
[----:B------:R-:W-:Y:S04]  /*2de0*/  STG.E desc[UR18][R102.64+0x80], R54 ;  /* 0x0000803666007986 */ /* 0x000fe8000c101912 */
[----:B0-----:R-:W-:Y:S04]  /*2df0*/  STG.E desc[UR18][R102.64+0x100], R60 ;  /* 0x0001003c66007986 */ /* 0x001fe8000c101912 */
[----:B------:R-:W-:Y:S04]  /*2e00*/  STG.E desc[UR18][R102.64+0x180], R62 ;  /* 0x0001803e66007986 */ /* 0x000fe8000c101912 */
[----:B------:R-:W-:Y:S04]  /*2e10*/  STG.E desc[UR18][R10.64], R53 ;  /* 0x000000350a007986 */ /* 0x000fe8000c101912 */
[----:B------:R-:W-:Y:S04]  /*2e20*/  STG.E desc[UR18][R10.64+0x80], R55 ;  /* 0x000080370a007986 */ /* 0x000fe8000c101912 */
[----:B------:R-:W-:Y:S04]  /*2e30*/  STG.E desc[UR18][R10.64+0x100], R61 ;  /* 0x0001003d0a007986 */ /* 0x000fe8000c101912 */
[----:B------:R-:W-:Y:S04]  /*2e40*/  STG.E desc[UR18][R10.64+0x180], R63 ;  /* 0x0001803f0a007986 */ /* 0x000fe8000c101912 */
[----:B------:R-:W-:Y:S04]  /*2e50*/  STG.E desc[UR18][R8.64], R48 ;  /* 0x0000003008007986 */ /* 0x000fe8000c101912 */
        /* <DEDUP_REMOVED lines=46> */
[----:B------:R-:W-:Y:S01]  /*3140*/  STG.E desc[UR18][R4.64+0x180], R39 ;  /* 0x0001802704007986 */ /* 0x000fe2000c101912 */
[----:B------:R-:W-:Y:S05]  /*3150*/  EXIT ;  /* 0x000000000000794d */ /* 0x000fea0003800000 */
.L_x_0:
[----:B------:R-:W-:-:S00]  /*3160*/  BRA `(.L_x_0) ;  /* 0xfffffffc00fc7947 */ /* 0x000fc0000383ffff */
[----:B------:R-:W-:-:S00]  /*3170*/  NOP ;  /* 0x0000000000007918 */ /* 0x000fc00000000000 */
        /* <DEDUP_REMOVED lines=8> */
.L_x_1:


//--------------------- .nv.shared.gluon_mma      --------------------------
	.section	.nv.shared.gluon_mma,"aw",@nobits
	.sectionflags	@""
	.align	16
	.zero		1024


//--------------------- .nv.shared.reserved.0     --------------------------
	.section	.nv.shared.reserved.0,"aw",@nobits
	.weak		__nv_reservedSMEM_offset_0_alias
	.size		__nv_reservedSMEM_offset_0_alias, 0, 0
	.other		__nv_reservedSMEM_offset_0_alias,@"STO_CUDA_RESERVED_SHARED STV_DEFAULT"
__nv_reservedSMEM_offset_0_alias:
	.zero		0


//--------------------- .nv.constant0.gluon_mma   --------------------------
	.section	.nv.constant0.gluon_mma,"a",@progbits
	.sectionflags	@""
	.align	4
.nv.constant0.gluon_mma:
	.zero		568


//--------------------- SYMBOLS --------------------------

	.type		.nv.reservedSmem.offset0,@object
	.size		.nv.reservedSmem.offset0,0x4
